//
// Generated by NVIDIA NVVM Compiler
//
// Compiler Build ID: CL-36424714
// Cuda compilation tools, release 13.0, V13.0.88
// Based on NVVM 20.0.0
//

.version 9.0
.target sm_100
.address_size 64

	// .globl	_Z21titans_forward_kernelPKfS0_S0_S0_S0_S0_S0_S0_PfS1_S1_ii
.extern .shared .align 16 .b8 smem[];

.visible .entry _Z21titans_forward_kernelPKfS0_S0_S0_S0_S0_S0_S0_PfS1_S1_ii(
	.param .u64 .ptr .align 1 _Z21titans_forward_kernelPKfS0_S0_S0_S0_S0_S0_S0_PfS1_S1_ii_param_0,
	.param .u64 .ptr .align 1 _Z21titans_forward_kernelPKfS0_S0_S0_S0_S0_S0_S0_PfS1_S1_ii_param_1,
	.param .u64 .ptr .align 1 _Z21titans_forward_kernelPKfS0_S0_S0_S0_S0_S0_S0_PfS1_S1_ii_param_2,
	.param .u64 .ptr .align 1 _Z21titans_forward_kernelPKfS0_S0_S0_S0_S0_S0_S0_PfS1_S1_ii_param_3,
	.param .u64 .ptr .align 1 _Z21titans_forward_kernelPKfS0_S0_S0_S0_S0_S0_S0_PfS1_S1_ii_param_4,
	.param .u64 .ptr .align 1 _Z21titans_forward_kernelPKfS0_S0_S0_S0_S0_S0_S0_PfS1_S1_ii_param_5,
	.param .u64 .ptr .align 1 _Z21titans_forward_kernelPKfS0_S0_S0_S0_S0_S0_S0_PfS1_S1_ii_param_6,
	.param .u64 .ptr .align 1 _Z21titans_forward_kernelPKfS0_S0_S0_S0_S0_S0_S0_PfS1_S1_ii_param_7,
	.param .u64 .ptr .align 1 _Z21titans_forward_kernelPKfS0_S0_S0_S0_S0_S0_S0_PfS1_S1_ii_param_8,
	.param .u64 .ptr .align 1 _Z21titans_forward_kernelPKfS0_S0_S0_S0_S0_S0_S0_PfS1_S1_ii_param_9,
	.param .u64 .ptr .align 1 _Z21titans_forward_kernelPKfS0_S0_S0_S0_S0_S0_S0_PfS1_S1_ii_param_10,
	.param .u32 _Z21titans_forward_kernelPKfS0_S0_S0_S0_S0_S0_S0_PfS1_S1_ii_param_11,
	.param .u32 _Z21titans_forward_kernelPKfS0_S0_S0_S0_S0_S0_S0_PfS1_S1_ii_param_12
)
{
	.reg .pred 	%p<32>;
	.reg .b32 	%r<132>;
	.reg .b32 	%f<252>;
	.reg .b64 	%rd<80>;

	ld.param.u64 	%rd25, [_Z21titans_forward_kernelPKfS0_S0_S0_S0_S0_S0_S0_PfS1_S1_ii_param_0];
	ld.param.u64 	%rd26, [_Z21titans_forward_kernelPKfS0_S0_S0_S0_S0_S0_S0_PfS1_S1_ii_param_2];
	ld.param.u64 	%rd22, [_Z21titans_forward_kernelPKfS0_S0_S0_S0_S0_S0_S0_PfS1_S1_ii_param_6];
	ld.param.u64 	%rd23, [_Z21titans_forward_kernelPKfS0_S0_S0_S0_S0_S0_S0_PfS1_S1_ii_param_7];
	ld.param.u64 	%rd27, [_Z21titans_forward_kernelPKfS0_S0_S0_S0_S0_S0_S0_PfS1_S1_ii_param_8];
	ld.param.u64 	%rd28, [_Z21titans_forward_kernelPKfS0_S0_S0_S0_S0_S0_S0_PfS1_S1_ii_param_9];
	ld.param.u32 	%r46, [_Z21titans_forward_kernelPKfS0_S0_S0_S0_S0_S0_S0_PfS1_S1_ii_param_11];
	ld.param.u32 	%r47, [_Z21titans_forward_kernelPKfS0_S0_S0_S0_S0_S0_S0_PfS1_S1_ii_param_12];
	cvta.to.global.u64 	%rd1, %rd25;
	cvta.to.global.u64 	%rd2, %rd28;
	cvta.to.global.u64 	%rd3, %rd27;
	cvta.to.global.u64 	%rd4, %rd26;
	mov.u32 	%r1, %tid.x;
	mul.lo.s32 	%r2, %r47, %r47;
	shl.b32 	%r48, %r2, 2;
	mov.u32 	%r49, smem;
	add.s32 	%r3, %r49, %r48;
	setp.ge.u32 	%p1, %r1, %r2;
	@%p1 bra 	$L__BB0_3;
	mov.u32 	%r4, %ntid.x;
	cvta.to.global.u64 	%rd5, %rd22;
	cvta.to.global.u64 	%rd6, %rd23;
	mov.u32 	%r118, %r1;
$L__BB0_2:
	mul.wide.s32 	%rd29, %r118, 4;
	add.s64 	%rd30, %rd5, %rd29;
	ld.global.nc.f32 	%f33, [%rd30];
	shl.b32 	%r50, %r118, 2;
	add.s32 	%r52, %r49, %r50;
	st.shared.f32 	[%r52], %f33;
	add.s64 	%rd31, %rd6, %rd29;
	ld.global.nc.f32 	%f34, [%rd31];
	add.s32 	%r53, %r3, %r50;
	st.shared.f32 	[%r53], %f34;
	add.s32 	%r118, %r118, %r4;
	setp.lt.s32 	%p2, %r118, %r2;
	@%p2 bra 	$L__BB0_2;
$L__BB0_3:
	setp.ge.u32 	%p3, %r1, %r2;
	bar.sync 	0;
	@%p3 bra 	$L__BB0_6;
	mov.u32 	%r7, %ntid.x;
	mov.u32 	%r119, %r1;
$L__BB0_5:
	shl.b32 	%r54, %r119, 2;
	add.s32 	%r56, %r49, %r54;
	ld.shared.f32 	%f35, [%r56];
	mul.wide.s32 	%rd32, %r119, 4;
	add.s64 	%rd33, %rd3, %rd32;
	st.global.f32 	[%rd33], %f35;
	add.s32 	%r57, %r3, %r54;
	ld.shared.f32 	%f36, [%r57];
	add.s64 	%rd34, %rd2, %rd32;
	st.global.f32 	[%rd34], %f36;
	add.s32 	%r119, %r119, %r7;
	setp.lt.s32 	%p4, %r119, %r2;
	@%p4 bra 	$L__BB0_5;
$L__BB0_6:
	bar.sync 	0;
	setp.lt.s32 	%p5, %r46, 1;
	@%p5 bra 	$L__BB0_47;
	ld.param.u64 	%rd78, [_Z21titans_forward_kernelPKfS0_S0_S0_S0_S0_S0_S0_PfS1_S1_ii_param_10];
	ld.param.u64 	%rd77, [_Z21titans_forward_kernelPKfS0_S0_S0_S0_S0_S0_S0_PfS1_S1_ii_param_5];
	ld.param.u64 	%rd76, [_Z21titans_forward_kernelPKfS0_S0_S0_S0_S0_S0_S0_PfS1_S1_ii_param_4];
	ld.param.u64 	%rd74, [_Z21titans_forward_kernelPKfS0_S0_S0_S0_S0_S0_S0_PfS1_S1_ii_param_1];
	add.s32 	%r60, %r3, %r48;
	shl.b32 	%r61, %r47, 2;
	add.s32 	%r10, %r60, %r61;
	mul.lo.s32 	%r11, %r47, %r1;
	shl.b32 	%r62, %r1, 2;
	add.s32 	%r12, %r60, %r62;
	mov.u32 	%r13, %ntid.x;
	add.s32 	%r14, %r47, -1;
	and.b32  	%r15, %r47, 15;
	and.b32  	%r16, %r47, 7;
	and.b32  	%r17, %r47, -16;
	and.b32  	%r18, %r47, 3;
	neg.s32 	%r19, %r17;
	cvta.to.global.u64 	%rd7, %rd76;
	cvta.to.global.u64 	%rd8, %rd77;
	cvta.to.global.u64 	%rd9, %rd74;
	cvta.to.global.u64 	%rd10, %rd78;
	mov.b32 	%r120, 0;
$L__BB0_8:
	ld.param.u64 	%rd75, [_Z21titans_forward_kernelPKfS0_S0_S0_S0_S0_S0_S0_PfS1_S1_ii_param_3];
	setp.ge.s32 	%p6, %r1, %r47;
	mul.lo.s32 	%r63, %r120, %r47;
	cvt.s64.s32 	%rd11, %r63;
	mul.wide.s32 	%rd35, %r63, 4;
	add.s64 	%rd12, %rd1, %rd35;
	cvta.to.global.u64 	%rd36, %rd75;
	mul.wide.u32 	%rd37, %r120, 4;
	add.s64 	%rd38, %rd36, %rd37;
	ld.global.nc.f32 	%f1, [%rd38];
	add.s64 	%rd39, %rd7, %rd37;
	ld.global.nc.f32 	%f2, [%rd39];
	add.s64 	%rd40, %rd8, %rd37;
	ld.global.nc.f32 	%f3, [%rd40];
	@%p6 bra 	$L__BB0_23;
	setp.lt.u32 	%p7, %r14, 15;
	mov.f32 	%f243, 0f00000000;
	mov.b32 	%r124, 0;
	@%p7 bra 	$L__BB0_12;
	shl.b32 	%r65, %r11, 2;
	mov.u32 	%r66, smem;
	add.s32 	%r67, %r65, %r66;
	add.s32 	%r121, %r67, 32;
	shl.b64 	%rd41, %rd11, 2;
	add.s64 	%rd42, %rd1, %rd41;
	add.s64 	%rd79, %rd42, 32;
	mov.f32 	%f243, 0f00000000;
	mov.u32 	%r122, %r19;
$L__BB0_11:
	.pragma "nounroll";
	ld.shared.f32 	%f40, [%r121+-32];
	ld.global.nc.f32 	%f41, [%rd79+-32];
	fma.rn.f32 	%f42, %f40, %f41, %f243;
	ld.shared.f32 	%f43, [%r121+-28];
	ld.global.nc.f32 	%f44, [%rd79+-28];
	fma.rn.f32 	%f45, %f43, %f44, %f42;
	ld.shared.f32 	%f46, [%r121+-24];
	ld.global.nc.f32 	%f47, [%rd79+-24];
	fma.rn.f32 	%f48, %f46, %f47, %f45;
	ld.shared.f32 	%f49, [%r121+-20];
	ld.global.nc.f32 	%f50, [%rd79+-20];
	fma.rn.f32 	%f51, %f49, %f50, %f48;
	ld.shared.f32 	%f52, [%r121+-16];
	ld.global.nc.f32 	%f53, [%rd79+-16];
	fma.rn.f32 	%f54, %f52, %f53, %f51;
	ld.shared.f32 	%f55, [%r121+-12];
	ld.global.nc.f32 	%f56, [%rd79+-12];
	fma.rn.f32 	%f57, %f55, %f56, %f54;
	ld.shared.f32 	%f58, [%r121+-8];
	ld.global.nc.f32 	%f59, [%rd79+-8];
	fma.rn.f32 	%f60, %f58, %f59, %f57;
	ld.shared.f32 	%f61, [%r121+-4];
	ld.global.nc.f32 	%f62, [%rd79+-4];
	fma.rn.f32 	%f63, %f61, %f62, %f60;
	ld.shared.f32 	%f64, [%r121];
	ld.global.nc.f32 	%f65, [%rd79];
	fma.rn.f32 	%f66, %f64, %f65, %f63;
	ld.shared.f32 	%f67, [%r121+4];
	ld.global.nc.f32 	%f68, [%rd79+4];
	fma.rn.f32 	%f69, %f67, %f68, %f66;
	ld.shared.f32 	%f70, [%r121+8];
	ld.global.nc.f32 	%f71, [%rd79+8];
	fma.rn.f32 	%f72, %f70, %f71, %f69;
	ld.shared.f32 	%f73, [%r121+12];
	ld.global.nc.f32 	%f74, [%rd79+12];
	fma.rn.f32 	%f75, %f73, %f74, %f72;
	ld.shared.f32 	%f76, [%r121+16];
	ld.global.nc.f32 	%f77, [%rd79+16];
	fma.rn.f32 	%f78, %f76, %f77, %f75;
	ld.shared.f32 	%f79, [%r121+20];
	ld.global.nc.f32 	%f80, [%rd79+20];
	fma.rn.f32 	%f81, %f79, %f80, %f78;
	ld.shared.f32 	%f82, [%r121+24];
	ld.global.nc.f32 	%f83, [%rd79+24];
	fma.rn.f32 	%f84, %f82, %f83, %f81;
	ld.shared.f32 	%f85, [%r121+28];
	ld.global.nc.f32 	%f86, [%rd79+28];
	fma.rn.f32 	%f243, %f85, %f86, %f84;
	add.s32 	%r122, %r122, 16;
	add.s32 	%r121, %r121, 64;
	add.s64 	%rd79, %rd79, 64;
	setp.ne.s32 	%p8, %r122, 0;
	mov.u32 	%r124, %r17;
	@%p8 bra 	$L__BB0_11;
$L__BB0_12:
	setp.eq.s32 	%p9, %r15, 0;
	@%p9 bra 	$L__BB0_22;
	add.s32 	%r68, %r15, -1;
	setp.lt.u32 	%p10, %r68, 7;
	@%p10 bra 	$L__BB0_15;
	add.s32 	%r69, %r124, %r11;
	shl.b32 	%r70, %r69, 2;
	mov.u32 	%r71, smem;
	add.s32 	%r72, %r71, %r70;
	ld.shared.f32 	%f88, [%r72];
	mul.wide.u32 	%rd43, %r124, 4;
	add.s64 	%rd44, %rd12, %rd43;
	ld.global.nc.f32 	%f89, [%rd44];
	fma.rn.f32 	%f90, %f88, %f89, %f243;
	ld.shared.f32 	%f91, [%r72+4];
	ld.global.nc.f32 	%f92, [%rd44+4];
	fma.rn.f32 	%f93, %f91, %f92, %f90;
	ld.shared.f32 	%f94, [%r72+8];
	ld.global.nc.f32 	%f95, [%rd44+8];
	fma.rn.f32 	%f96, %f94, %f95, %f93;
	ld.shared.f32 	%f97, [%r72+12];
	ld.global.nc.f32 	%f98, [%rd44+12];
	fma.rn.f32 	%f99, %f97, %f98, %f96;
	ld.shared.f32 	%f100, [%r72+16];
	ld.global.nc.f32 	%f101, [%rd44+16];
	fma.rn.f32 	%f102, %f100, %f101, %f99;
	ld.shared.f32 	%f103, [%r72+20];
	ld.global.nc.f32 	%f104, [%rd44+20];
	fma.rn.f32 	%f105, %f103, %f104, %f102;
	ld.shared.f32 	%f106, [%r72+24];
	ld.global.nc.f32 	%f107, [%rd44+24];
	fma.rn.f32 	%f108, %f106, %f107, %f105;
	ld.shared.f32 	%f109, [%r72+28];
	ld.global.nc.f32 	%f110, [%rd44+28];
	fma.rn.f32 	%f243, %f109, %f110, %f108;
	add.s32 	%r124, %r124, 8;
$L__BB0_15:
	setp.eq.s32 	%p11, %r16, 0;
	@%p11 bra 	$L__BB0_22;
	add.s32 	%r73, %r16, -1;
	setp.lt.u32 	%p12, %r73, 3;
	@%p12 bra 	$L__BB0_18;
	add.s32 	%r74, %r124, %r11;
	shl.b32 	%r75, %r74, 2;
	mov.u32 	%r76, smem;
	add.s32 	%r77, %r76, %r75;
	ld.shared.f32 	%f112, [%r77];
	mul.wide.u32 	%rd45, %r124, 4;
	add.s64 	%rd46, %rd12, %rd45;
	ld.global.nc.f32 	%f113, [%rd46];
	fma.rn.f32 	%f114, %f112, %f113, %f243;
	ld.shared.f32 	%f115, [%r77+4];
	ld.global.nc.f32 	%f116, [%rd46+4];
	fma.rn.f32 	%f117, %f115, %f116, %f114;
	ld.shared.f32 	%f118, [%r77+8];
	ld.global.nc.f32 	%f119, [%rd46+8];
	fma.rn.f32 	%f120, %f118, %f119, %f117;
	ld.shared.f32 	%f121, [%r77+12];
	ld.global.nc.f32 	%f122, [%rd46+12];
	fma.rn.f32 	%f243, %f121, %f122, %f120;
	add.s32 	%r124, %r124, 4;
$L__BB0_18:
	setp.eq.s32 	%p13, %r18, 0;
	@%p13 bra 	$L__BB0_22;
	setp.eq.s32 	%p14, %r18, 1;
	add.s32 	%r78, %r124, %r11;
	shl.b32 	%r79, %r78, 2;
	mov.u32 	%r80, smem;
	add.s32 	%r31, %r80, %r79;
	ld.shared.f32 	%f123, [%r31];
	mul.wide.u32 	%rd47, %r124, 4;
	add.s64 	%rd16, %rd12, %rd47;
	ld.global.nc.f32 	%f124, [%rd16];
	fma.rn.f32 	%f243, %f123, %f124, %f243;
	@%p14 bra 	$L__BB0_22;
	setp.eq.s32 	%p15, %r18, 2;
	ld.shared.f32 	%f125, [%r31+4];
	ld.global.nc.f32 	%f126, [%rd16+4];
	fma.rn.f32 	%f243, %f125, %f126, %f243;
	@%p15 bra 	$L__BB0_22;
	ld.shared.f32 	%f127, [%r31+8];
	ld.global.nc.f32 	%f128, [%rd16+8];
	fma.rn.f32 	%f243, %f127, %f128, %f243;
$L__BB0_22:
	st.shared.f32 	[%r12], %f243;
$L__BB0_23:
	bar.sync 	0;
	@%p6 bra 	$L__BB0_25;
	ld.shared.f32 	%f129, [%r12];
	cvt.u64.u32 	%rd48, %r1;
	add.s64 	%rd49, %rd11, %rd48;
	shl.b64 	%rd50, %rd49, 2;
	add.s64 	%rd51, %rd9, %rd50;
	ld.global.nc.f32 	%f130, [%rd51];
	sub.f32 	%f131, %f129, %f130;
	shl.b32 	%r81, %r1, 2;
	add.s32 	%r82, %r10, %r81;
	st.shared.f32 	[%r82], %f131;
$L__BB0_25:
	setp.ge.u32 	%p17, %r1, %r2;
	bar.sync 	0;
	@%p17 bra 	$L__BB0_28;
	mov.f32 	%f132, 0f3F800000;
	sub.f32 	%f18, %f132, %f1;
	mov.u32 	%r126, %r1;
$L__BB0_27:
	div.s32 	%r83, %r126, %r47;
	mul.lo.s32 	%r84, %r83, %r47;
	sub.s32 	%r85, %r126, %r84;
	shl.b32 	%r86, %r126, 2;
	add.s32 	%r87, %r3, %r86;
	ld.shared.f32 	%f133, [%r87];
	mul.f32 	%f134, %f3, %f133;
	shl.b32 	%r88, %r83, 2;
	add.s32 	%r89, %r10, %r88;
	ld.shared.f32 	%f135, [%r89];
	mul.f32 	%f136, %f2, %f135;
	mul.wide.s32 	%rd52, %r85, 4;
	add.s64 	%rd53, %rd12, %rd52;
	ld.global.nc.f32 	%f137, [%rd53];
	mul.f32 	%f138, %f136, %f137;
	sub.f32 	%f139, %f134, %f138;
	st.shared.f32 	[%r87], %f139;
	mov.u32 	%r90, smem;
	add.s32 	%r91, %r90, %r86;
	ld.shared.f32 	%f140, [%r91];
	fma.rn.f32 	%f141, %f18, %f140, %f139;
	st.shared.f32 	[%r91], %f141;
	add.s32 	%r126, %r126, %r13;
	setp.lt.s32 	%p18, %r126, %r2;
	@%p18 bra 	$L__BB0_27;
$L__BB0_28:
	bar.sync 	0;
	add.s32 	%r120, %r120, 1;
	@%p17 bra 	$L__BB0_31;
	mul.lo.s32 	%r35, %r120, %r2;
	mov.u32 	%r127, %r1;
$L__BB0_30:
	shl.b32 	%r92, %r127, 2;
	mov.u32 	%r93, smem;
	add.s32 	%r94, %r93, %r92;
	ld.shared.f32 	%f142, [%r94];
	add.s32 	%r95, %r127, %r35;
	mul.wide.s32 	%rd54, %r95, 4;
	add.s64 	%rd55, %rd3, %rd54;
	st.global.f32 	[%rd55], %f142;
	add.s32 	%r96, %r3, %r92;
	ld.shared.f32 	%f143, [%r96];
	add.s64 	%rd56, %rd2, %rd54;
	st.global.f32 	[%rd56], %f143;
	add.s32 	%r127, %r127, %r13;
	setp.lt.s32 	%p20, %r127, %r2;
	@%p20 bra 	$L__BB0_30;
$L__BB0_31:
	@%p6 bra 	$L__BB0_46;
	setp.lt.u32 	%p22, %r14, 15;
	mov.f32 	%f251, 0f00000000;
	mov.b32 	%r130, 0;
	@%p22 bra 	$L__BB0_35;
	mov.f32 	%f251, 0f00000000;
	mov.b32 	%r128, 0;
$L__BB0_34:
	.pragma "nounroll";
	add.s32 	%r99, %r128, %r11;
	shl.b32 	%r100, %r99, 2;
	mov.u32 	%r101, smem;
	add.s32 	%r102, %r101, %r100;
	ld.shared.f32 	%f147, [%r102];
	cvt.u64.u32 	%rd57, %r128;
	add.s64 	%rd58, %rd57, %rd11;
	shl.b64 	%rd59, %rd58, 2;
	add.s64 	%rd60, %rd4, %rd59;
	ld.global.nc.f32 	%f148, [%rd60];
	fma.rn.f32 	%f149, %f147, %f148, %f251;
	ld.shared.f32 	%f150, [%r102+4];
	ld.global.nc.f32 	%f151, [%rd60+4];
	fma.rn.f32 	%f152, %f150, %f151, %f149;
	ld.shared.f32 	%f153, [%r102+8];
	ld.global.nc.f32 	%f154, [%rd60+8];
	fma.rn.f32 	%f155, %f153, %f154, %f152;
	ld.shared.f32 	%f156, [%r102+12];
	ld.global.nc.f32 	%f157, [%rd60+12];
	fma.rn.f32 	%f158, %f156, %f157, %f155;
	ld.shared.f32 	%f159, [%r102+16];
	ld.global.nc.f32 	%f160, [%rd60+16];
	fma.rn.f32 	%f161, %f159, %f160, %f158;
	ld.shared.f32 	%f162, [%r102+20];
	ld.global.nc.f32 	%f163, [%rd60+20];
	fma.rn.f32 	%f164, %f162, %f163, %f161;
	ld.shared.f32 	%f165, [%r102+24];
	ld.global.nc.f32 	%f166, [%rd60+24];
	fma.rn.f32 	%f167, %f165, %f166, %f164;
	ld.shared.f32 	%f168, [%r102+28];
	ld.global.nc.f32 	%f169, [%rd60+28];
	fma.rn.f32 	%f170, %f168, %f169, %f167;
	ld.shared.f32 	%f171, [%r102+32];
	ld.global.nc.f32 	%f172, [%rd60+32];
	fma.rn.f32 	%f173, %f171, %f172, %f170;
	ld.shared.f32 	%f174, [%r102+36];
	ld.global.nc.f32 	%f175, [%rd60+36];
	fma.rn.f32 	%f176, %f174, %f175, %f173;
	ld.shared.f32 	%f177, [%r102+40];
	ld.global.nc.f32 	%f178, [%rd60+40];
	fma.rn.f32 	%f179, %f177, %f178, %f176;
	ld.shared.f32 	%f180, [%r102+44];
	ld.global.nc.f32 	%f181, [%rd60+44];
	fma.rn.f32 	%f182, %f180, %f181, %f179;
	ld.shared.f32 	%f183, [%r102+48];
	ld.global.nc.f32 	%f184, [%rd60+48];
	fma.rn.f32 	%f185, %f183, %f184, %f182;
	ld.shared.f32 	%f186, [%r102+52];
	ld.global.nc.f32 	%f187, [%rd60+52];
	fma.rn.f32 	%f188, %f186, %f187, %f185;
	ld.shared.f32 	%f189, [%r102+56];
	ld.global.nc.f32 	%f190, [%rd60+56];
	fma.rn.f32 	%f191, %f189, %f190, %f188;
	ld.shared.f32 	%f192, [%r102+60];
	ld.global.nc.f32 	%f193, [%rd60+60];
	fma.rn.f32 	%f251, %f192, %f193, %f191;
	add.s32 	%r128, %r128, 16;
	setp.ne.s32 	%p23, %r128, %r17;
	mov.u32 	%r130, %r17;
	@%p23 bra 	$L__BB0_34;
$L__BB0_35:
	setp.eq.s32 	%p24, %r15, 0;
	@%p24 bra 	$L__BB0_45;
	add.s32 	%r103, %r15, -1;
	setp.lt.u32 	%p25, %r103, 7;
	@%p25 bra 	$L__BB0_38;
	add.s32 	%r104, %r130, %r11;
	shl.b32 	%r105, %r104, 2;
	mov.u32 	%r106, smem;
	add.s32 	%r107, %r106, %r105;
	ld.shared.f32 	%f195, [%r107];
	cvt.u64.u32 	%rd61, %r130;
	add.s64 	%rd62, %rd61, %rd11;
	shl.b64 	%rd63, %rd62, 2;
	add.s64 	%rd64, %rd4, %rd63;
	ld.global.nc.f32 	%f196, [%rd64];
	fma.rn.f32 	%f197, %f195, %f196, %f251;
	ld.shared.f32 	%f198, [%r107+4];
	ld.global.nc.f32 	%f199, [%rd64+4];
	fma.rn.f32 	%f200, %f198, %f199, %f197;
	ld.shared.f32 	%f201, [%r107+8];
	ld.global.nc.f32 	%f202, [%rd64+8];
	fma.rn.f32 	%f203, %f201, %f202, %f200;
	ld.shared.f32 	%f204, [%r107+12];
	ld.global.nc.f32 	%f205, [%rd64+12];
	fma.rn.f32 	%f206, %f204, %f205, %f203;
	ld.shared.f32 	%f207, [%r107+16];
	ld.global.nc.f32 	%f208, [%rd64+16];
	fma.rn.f32 	%f209, %f207, %f208, %f206;
	ld.shared.f32 	%f210, [%r107+20];
	ld.global.nc.f32 	%f211, [%rd64+20];
	fma.rn.f32 	%f212, %f210, %f211, %f209;
	ld.shared.f32 	%f213, [%r107+24];
	ld.global.nc.f32 	%f214, [%rd64+24];
	fma.rn.f32 	%f215, %f213, %f214, %f212;
	ld.shared.f32 	%f216, [%r107+28];
	ld.global.nc.f32 	%f217, [%rd64+28];
	fma.rn.f32 	%f251, %f216, %f217, %f215;
	add.s32 	%r130, %r130, 8;
$L__BB0_38:
	setp.eq.s32 	%p26, %r16, 0;
	@%p26 bra 	$L__BB0_45;
	add.s32 	%r108, %r16, -1;
	setp.lt.u32 	%p27, %r108, 3;
	@%p27 bra 	$L__BB0_41;
	add.s32 	%r109, %r130, %r11;
	shl.b32 	%r110, %r109, 2;
	mov.u32 	%r111, smem;
	add.s32 	%r112, %r111, %r110;
	ld.shared.f32 	%f219, [%r112];
	cvt.u64.u32 	%rd65, %r130;
	add.s64 	%rd66, %rd65, %rd11;
	shl.b64 	%rd67, %rd66, 2;
	add.s64 	%rd68, %rd4, %rd67;
	ld.global.nc.f32 	%f220, [%rd68];
	fma.rn.f32 	%f221, %f219, %f220, %f251;
	ld.shared.f32 	%f222, [%r112+4];
	ld.global.nc.f32 	%f223, [%rd68+4];
	fma.rn.f32 	%f224, %f222, %f223, %f221;
	ld.shared.f32 	%f225, [%r112+8];
	ld.global.nc.f32 	%f226, [%rd68+8];
	fma.rn.f32 	%f227, %f225, %f226, %f224;
	ld.shared.f32 	%f228, [%r112+12];
	ld.global.nc.f32 	%f229, [%rd68+12];
	fma.rn.f32 	%f251, %f228, %f229, %f227;
	add.s32 	%r130, %r130, 4;
$L__BB0_41:
	setp.eq.s32 	%p28, %r18, 0;
	@%p28 bra 	$L__BB0_45;
	setp.eq.s32 	%p29, %r18, 1;
	add.s32 	%r113, %r130, %r11;
	shl.b32 	%r114, %r113, 2;
	mov.u32 	%r115, smem;
	add.s32 	%r45, %r115, %r114;
	ld.shared.f32 	%f230, [%r45];
	cvt.u64.u32 	%rd69, %r130;
	add.s64 	%rd70, %rd69, %rd11;
	shl.b64 	%rd71, %rd70, 2;
	add.s64 	%rd17, %rd4, %rd71;
	ld.global.nc.f32 	%f231, [%rd17];
	fma.rn.f32 	%f251, %f230, %f231, %f251;
	@%p29 bra 	$L__BB0_45;
	setp.eq.s32 	%p30, %r18, 2;
	ld.shared.f32 	%f232, [%r45+4];
	ld.global.nc.f32 	%f233, [%rd17+4];
	fma.rn.f32 	%f251, %f232, %f233, %f251;
	@%p30 bra 	$L__BB0_45;
	ld.shared.f32 	%f234, [%r45+8];
	ld.global.nc.f32 	%f235, [%rd17+8];
	fma.rn.f32 	%f251, %f234, %f235, %f251;
$L__BB0_45:
	cvt.u32.u64 	%r116, %rd11;
	add.s32 	%r117, %r116, %r1;
	mul.wide.s32 	%rd72, %r117, 4;
	add.s64 	%rd73, %rd10, %rd72;
	st.global.f32 	[%rd73], %f251;
$L__BB0_46:
	bar.sync 	0;
	setp.ne.s32 	%p31, %r120, %r46;
	@%p31 bra 	$L__BB0_8;
$L__BB0_47:
	ret;

}
	// .globl	_Z26titans_forward_ckpt_kernelPKfS0_S0_S0_S0_S0_S0_S0_PfS1_S1_iii
.visible .entry _Z26titans_forward_ckpt_kernelPKfS0_S0_S0_S0_S0_S0_S0_PfS1_S1_iii(
	.param .u64 .ptr .align 1 _Z26titans_forward_ckpt_kernelPKfS0_S0_S0_S0_S0_S0_S0_PfS1_S1_iii_param_0,
	.param .u64 .ptr .align 1 _Z26titans_forward_ckpt_kernelPKfS0_S0_S0_S0_S0_S0_S0_PfS1_S1_iii_param_1,
	.param .u64 .ptr .align 1 _Z26titans_forward_ckpt_kernelPKfS0_S0_S0_S0_S0_S0_S0_PfS1_S1_iii_param_2,
	.param .u64 .ptr .align 1 _Z26titans_forward_ckpt_kernelPKfS0_S0_S0_S0_S0_S0_S0_PfS1_S1_iii_param_3,
	.param .u64 .ptr .align 1 _Z26titans_forward_ckpt_kernelPKfS0_S0_S0_S0_S0_S0_S0_PfS1_S1_iii_param_4,
	.param .u64 .ptr .align 1 _Z26titans_forward_ckpt_kernelPKfS0_S0_S0_S0_S0_S0_S0_PfS1_S1_iii_param_5,
	.param .u64 .ptr .align 1 _Z26titans_forward_ckpt_kernelPKfS0_S0_S0_S0_S0_S0_S0_PfS1_S1_iii_param_6,
	.param .u64 .ptr .align 1 _Z26titans_forward_ckpt_kernelPKfS0_S0_S0_S0_S0_S0_S0_PfS1_S1_iii_param_7,
	.param .u64 .ptr .align 1 _Z26titans_forward_ckpt_kernelPKfS0_S0_S0_S0_S0_S0_S0_PfS1_S1_iii_param_8,
	.param .u64 .ptr .align 1 _Z26titans_forward_ckpt_kernelPKfS0_S0_S0_S0_S0_S0_S0_PfS1_S1_iii_param_9,
	.param .u64 .ptr .align 1 _Z26titans_forward_ckpt_kernelPKfS0_S0_S0_S0_S0_S0_S0_PfS1_S1_iii_param_10,
	.param .u32 _Z26titans_forward_ckpt_kernelPKfS0_S0_S0_S0_S0_S0_S0_PfS1_S1_iii_param_11,
	.param .u32 _Z26titans_forward_ckpt_kernelPKfS0_S0_S0_S0_S0_S0_S0_PfS1_S1_iii_param_12,
	.param .u32 _Z26titans_forward_ckpt_kernelPKfS0_S0_S0_S0_S0_S0_S0_PfS1_S1_iii_param_13
)
{
	.reg .pred 	%p<35>;
	.reg .b32 	%r<140>;
	.reg .b32 	%f<252>;
	.reg .b64 	%rd<80>;

	ld.param.u64 	%rd24, [_Z26titans_forward_ckpt_kernelPKfS0_S0_S0_S0_S0_S0_S0_PfS1_S1_iii_param_0];
	ld.param.u64 	%rd25, [_Z26titans_forward_ckpt_kernelPKfS0_S0_S0_S0_S0_S0_S0_PfS1_S1_iii_param_2];
	ld.param.u64 	%rd21, [_Z26titans_forward_ckpt_kernelPKfS0_S0_S0_S0_S0_S0_S0_PfS1_S1_iii_param_6];
	ld.param.u64 	%rd22, [_Z26titans_forward_ckpt_kernelPKfS0_S0_S0_S0_S0_S0_S0_PfS1_S1_iii_param_7];
	ld.param.u64 	%rd26, [_Z26titans_forward_ckpt_kernelPKfS0_S0_S0_S0_S0_S0_S0_PfS1_S1_iii_param_8];
	ld.param.u64 	%rd27, [_Z26titans_forward_ckpt_kernelPKfS0_S0_S0_S0_S0_S0_S0_PfS1_S1_iii_param_9];
	ld.param.u32 	%r48, [_Z26titans_forward_ckpt_kernelPKfS0_S0_S0_S0_S0_S0_S0_PfS1_S1_iii_param_11];
	ld.param.u32 	%r49, [_Z26titans_forward_ckpt_kernelPKfS0_S0_S0_S0_S0_S0_S0_PfS1_S1_iii_param_12];
	cvta.to.global.u64 	%rd1, %rd24;
	cvta.to.global.u64 	%rd2, %rd27;
	cvta.to.global.u64 	%rd3, %rd26;
	cvta.to.global.u64 	%rd4, %rd25;
	mov.u32 	%r1, %tid.x;
	mul.lo.s32 	%r2, %r49, %r49;
	shl.b32 	%r51, %r2, 2;
	mov.u32 	%r52, smem;
	add.s32 	%r3, %r52, %r51;
	setp.ge.u32 	%p1, %r1, %r2;
	@%p1 bra 	$L__BB1_3;
	mov.u32 	%r4, %ntid.x;
	cvta.to.global.u64 	%rd5, %rd21;
	cvta.to.global.u64 	%rd6, %rd22;
	mov.u32 	%r124, %r1;
$L__BB1_2:
	mul.wide.s32 	%rd28, %r124, 4;
	add.s64 	%rd29, %rd5, %rd28;
	ld.global.nc.f32 	%f33, [%rd29];
	shl.b32 	%r53, %r124, 2;
	add.s32 	%r55, %r52, %r53;
	st.shared.f32 	[%r55], %f33;
	add.s64 	%rd30, %rd6, %rd28;
	ld.global.nc.f32 	%f34, [%rd30];
	add.s32 	%r56, %r3, %r53;
	st.shared.f32 	[%r56], %f34;
	add.s32 	%r124, %r124, %r4;
	setp.lt.s32 	%p2, %r124, %r2;
	@%p2 bra 	$L__BB1_2;
$L__BB1_3:
	setp.ge.u32 	%p3, %r1, %r2;
	bar.sync 	0;
	@%p3 bra 	$L__BB1_6;
	mov.u32 	%r7, %ntid.x;
	mov.u32 	%r125, %r1;
$L__BB1_5:
	shl.b32 	%r57, %r125, 2;
	add.s32 	%r59, %r52, %r57;
	ld.shared.f32 	%f35, [%r59];
	mul.wide.s32 	%rd31, %r125, 4;
	add.s64 	%rd32, %rd3, %rd31;
	st.global.f32 	[%rd32], %f35;
	add.s32 	%r60, %r3, %r57;
	ld.shared.f32 	%f36, [%r60];
	add.s64 	%rd33, %rd2, %rd31;
	st.global.f32 	[%rd33], %f36;
	add.s32 	%r125, %r125, %r7;
	setp.lt.s32 	%p4, %r125, %r2;
	@%p4 bra 	$L__BB1_5;
$L__BB1_6:
	bar.sync 	0;
	setp.lt.s32 	%p5, %r48, 1;
	@%p5 bra 	$L__BB1_49;
	ld.param.u64 	%rd76, [_Z26titans_forward_ckpt_kernelPKfS0_S0_S0_S0_S0_S0_S0_PfS1_S1_iii_param_4];
	ld.param.u64 	%rd75, [_Z26titans_forward_ckpt_kernelPKfS0_S0_S0_S0_S0_S0_S0_PfS1_S1_iii_param_3];
	ld.param.u64 	%rd74, [_Z26titans_forward_ckpt_kernelPKfS0_S0_S0_S0_S0_S0_S0_PfS1_S1_iii_param_1];
	add.s32 	%r64, %r3, %r51;
	shl.b32 	%r65, %r49, 2;
	add.s32 	%r10, %r64, %r65;
	mul.lo.s32 	%r11, %r49, %r1;
	shl.b32 	%r66, %r1, 2;
	add.s32 	%r12, %r64, %r66;
	mov.u32 	%r13, %ntid.x;
	add.s32 	%r14, %r49, -1;
	and.b32  	%r15, %r49, 15;
	and.b32  	%r16, %r49, 7;
	and.b32  	%r17, %r49, -16;
	and.b32  	%r18, %r49, 3;
	neg.s32 	%r19, %r17;
	cvta.to.global.u64 	%rd7, %rd75;
	cvta.to.global.u64 	%rd8, %rd76;
	cvta.to.global.u64 	%rd9, %rd74;
	mov.b32 	%r135, 1;
	mov.b32 	%r126, 0;
$L__BB1_8:
	ld.param.u64 	%rd77, [_Z26titans_forward_ckpt_kernelPKfS0_S0_S0_S0_S0_S0_S0_PfS1_S1_iii_param_5];
	setp.ge.s32 	%p6, %r1, %r49;
	mul.lo.s32 	%r67, %r126, %r49;
	cvt.s64.s32 	%rd10, %r67;
	mul.wide.s32 	%rd34, %r67, 4;
	add.s64 	%rd11, %rd1, %rd34;
	mul.wide.u32 	%rd35, %r126, 4;
	add.s64 	%rd36, %rd7, %rd35;
	ld.global.nc.f32 	%f1, [%rd36];
	add.s64 	%rd37, %rd8, %rd35;
	ld.global.nc.f32 	%f2, [%rd37];
	cvta.to.global.u64 	%rd38, %rd77;
	add.s64 	%rd39, %rd38, %rd35;
	ld.global.nc.f32 	%f3, [%rd39];
	@%p6 bra 	$L__BB1_23;
	setp.lt.u32 	%p7, %r14, 15;
	mov.f32 	%f243, 0f00000000;
	mov.b32 	%r131, 0;
	@%p7 bra 	$L__BB1_12;
	shl.b32 	%r69, %r11, 2;
	mov.u32 	%r70, smem;
	add.s32 	%r71, %r69, %r70;
	add.s32 	%r128, %r71, 32;
	shl.b64 	%rd40, %rd10, 2;
	add.s64 	%rd41, %rd1, %rd40;
	add.s64 	%rd79, %rd41, 32;
	mov.f32 	%f243, 0f00000000;
	mov.u32 	%r129, %r19;
$L__BB1_11:
	.pragma "nounroll";
	ld.shared.f32 	%f40, [%r128+-32];
	ld.global.nc.f32 	%f41, [%rd79+-32];
	fma.rn.f32 	%f42, %f40, %f41, %f243;
	ld.shared.f32 	%f43, [%r128+-28];
	ld.global.nc.f32 	%f44, [%rd79+-28];
	fma.rn.f32 	%f45, %f43, %f44, %f42;
	ld.shared.f32 	%f46, [%r128+-24];
	ld.global.nc.f32 	%f47, [%rd79+-24];
	fma.rn.f32 	%f48, %f46, %f47, %f45;
	ld.shared.f32 	%f49, [%r128+-20];
	ld.global.nc.f32 	%f50, [%rd79+-20];
	fma.rn.f32 	%f51, %f49, %f50, %f48;
	ld.shared.f32 	%f52, [%r128+-16];
	ld.global.nc.f32 	%f53, [%rd79+-16];
	fma.rn.f32 	%f54, %f52, %f53, %f51;
	ld.shared.f32 	%f55, [%r128+-12];
	ld.global.nc.f32 	%f56, [%rd79+-12];
	fma.rn.f32 	%f57, %f55, %f56, %f54;
	ld.shared.f32 	%f58, [%r128+-8];
	ld.global.nc.f32 	%f59, [%rd79+-8];
	fma.rn.f32 	%f60, %f58, %f59, %f57;
	ld.shared.f32 	%f61, [%r128+-4];
	ld.global.nc.f32 	%f62, [%rd79+-4];
	fma.rn.f32 	%f63, %f61, %f62, %f60;
	ld.shared.f32 	%f64, [%r128];
	ld.global.nc.f32 	%f65, [%rd79];
	fma.rn.f32 	%f66, %f64, %f65, %f63;
	ld.shared.f32 	%f67, [%r128+4];
	ld.global.nc.f32 	%f68, [%rd79+4];
	fma.rn.f32 	%f69, %f67, %f68, %f66;
	ld.shared.f32 	%f70, [%r128+8];
	ld.global.nc.f32 	%f71, [%rd79+8];
	fma.rn.f32 	%f72, %f70, %f71, %f69;
	ld.shared.f32 	%f73, [%r128+12];
	ld.global.nc.f32 	%f74, [%rd79+12];
	fma.rn.f32 	%f75, %f73, %f74, %f72;
	ld.shared.f32 	%f76, [%r128+16];
	ld.global.nc.f32 	%f77, [%rd79+16];
	fma.rn.f32 	%f78, %f76, %f77, %f75;
	ld.shared.f32 	%f79, [%r128+20];
	ld.global.nc.f32 	%f80, [%rd79+20];
	fma.rn.f32 	%f81, %f79, %f80, %f78;
	ld.shared.f32 	%f82, [%r128+24];
	ld.global.nc.f32 	%f83, [%rd79+24];
	fma.rn.f32 	%f84, %f82, %f83, %f81;
	ld.shared.f32 	%f85, [%r128+28];
	ld.global.nc.f32 	%f86, [%rd79+28];
	fma.rn.f32 	%f243, %f85, %f86, %f84;
	add.s32 	%r129, %r129, 16;
	add.s32 	%r128, %r128, 64;
	add.s64 	%rd79, %rd79, 64;
	setp.ne.s32 	%p8, %r129, 0;
	mov.u32 	%r131, %r17;
	@%p8 bra 	$L__BB1_11;
$L__BB1_12:
	setp.eq.s32 	%p9, %r15, 0;
	@%p9 bra 	$L__BB1_22;
	add.s32 	%r72, %r15, -1;
	setp.lt.u32 	%p10, %r72, 7;
	@%p10 bra 	$L__BB1_15;
	add.s32 	%r73, %r131, %r11;
	shl.b32 	%r74, %r73, 2;
	mov.u32 	%r75, smem;
	add.s32 	%r76, %r75, %r74;
	ld.shared.f32 	%f88, [%r76];
	mul.wide.u32 	%rd42, %r131, 4;
	add.s64 	%rd43, %rd11, %rd42;
	ld.global.nc.f32 	%f89, [%rd43];
	fma.rn.f32 	%f90, %f88, %f89, %f243;
	ld.shared.f32 	%f91, [%r76+4];
	ld.global.nc.f32 	%f92, [%rd43+4];
	fma.rn.f32 	%f93, %f91, %f92, %f90;
	ld.shared.f32 	%f94, [%r76+8];
	ld.global.nc.f32 	%f95, [%rd43+8];
	fma.rn.f32 	%f96, %f94, %f95, %f93;
	ld.shared.f32 	%f97, [%r76+12];
	ld.global.nc.f32 	%f98, [%rd43+12];
	fma.rn.f32 	%f99, %f97, %f98, %f96;
	ld.shared.f32 	%f100, [%r76+16];
	ld.global.nc.f32 	%f101, [%rd43+16];
	fma.rn.f32 	%f102, %f100, %f101, %f99;
	ld.shared.f32 	%f103, [%r76+20];
	ld.global.nc.f32 	%f104, [%rd43+20];
	fma.rn.f32 	%f105, %f103, %f104, %f102;
	ld.shared.f32 	%f106, [%r76+24];
	ld.global.nc.f32 	%f107, [%rd43+24];
	fma.rn.f32 	%f108, %f106, %f107, %f105;
	ld.shared.f32 	%f109, [%r76+28];
	ld.global.nc.f32 	%f110, [%rd43+28];
	fma.rn.f32 	%f243, %f109, %f110, %f108;
	add.s32 	%r131, %r131, 8;
$L__BB1_15:
	setp.eq.s32 	%p11, %r16, 0;
	@%p11 bra 	$L__BB1_22;
	add.s32 	%r77, %r16, -1;
	setp.lt.u32 	%p12, %r77, 3;
	@%p12 bra 	$L__BB1_18;
	add.s32 	%r78, %r131, %r11;
	shl.b32 	%r79, %r78, 2;
	mov.u32 	%r80, smem;
	add.s32 	%r81, %r80, %r79;
	ld.shared.f32 	%f112, [%r81];
	mul.wide.u32 	%rd44, %r131, 4;
	add.s64 	%rd45, %rd11, %rd44;
	ld.global.nc.f32 	%f113, [%rd45];
	fma.rn.f32 	%f114, %f112, %f113, %f243;
	ld.shared.f32 	%f115, [%r81+4];
	ld.global.nc.f32 	%f116, [%rd45+4];
	fma.rn.f32 	%f117, %f115, %f116, %f114;
	ld.shared.f32 	%f118, [%r81+8];
	ld.global.nc.f32 	%f119, [%rd45+8];
	fma.rn.f32 	%f120, %f118, %f119, %f117;
	ld.shared.f32 	%f121, [%r81+12];
	ld.global.nc.f32 	%f122, [%rd45+12];
	fma.rn.f32 	%f243, %f121, %f122, %f120;
	add.s32 	%r131, %r131, 4;
$L__BB1_18:
	setp.eq.s32 	%p13, %r18, 0;
	@%p13 bra 	$L__BB1_22;
	setp.eq.s32 	%p14, %r18, 1;
	add.s32 	%r82, %r131, %r11;
	shl.b32 	%r83, %r82, 2;
	mov.u32 	%r84, smem;
	add.s32 	%r32, %r84, %r83;
	ld.shared.f32 	%f123, [%r32];
	mul.wide.u32 	%rd46, %r131, 4;
	add.s64 	%rd15, %rd11, %rd46;
	ld.global.nc.f32 	%f124, [%rd15];
	fma.rn.f32 	%f243, %f123, %f124, %f243;
	@%p14 bra 	$L__BB1_22;
	setp.eq.s32 	%p15, %r18, 2;
	ld.shared.f32 	%f125, [%r32+4];
	ld.global.nc.f32 	%f126, [%rd15+4];
	fma.rn.f32 	%f243, %f125, %f126, %f243;
	@%p15 bra 	$L__BB1_22;
	ld.shared.f32 	%f127, [%r32+8];
	ld.global.nc.f32 	%f128, [%rd15+8];
	fma.rn.f32 	%f243, %f127, %f128, %f243;
$L__BB1_22:
	st.shared.f32 	[%r12], %f243;
$L__BB1_23:
	bar.sync 	0;
	@%p6 bra 	$L__BB1_25;
	ld.shared.f32 	%f129, [%r12];
	cvt.u64.u32 	%rd47, %r1;
	add.s64 	%rd48, %rd10, %rd47;
	shl.b64 	%rd49, %rd48, 2;
	add.s64 	%rd50, %rd9, %rd49;
	ld.global.nc.f32 	%f130, [%rd50];
	sub.f32 	%f131, %f129, %f130;
	shl.b32 	%r85, %r1, 2;
	add.s32 	%r86, %r10, %r85;
	st.shared.f32 	[%r86], %f131;
$L__BB1_25:
	setp.ge.u32 	%p17, %r1, %r2;
	bar.sync 	0;
	@%p17 bra 	$L__BB1_28;
	mov.f32 	%f132, 0f3F800000;
	sub.f32 	%f18, %f132, %f1;
	mov.u32 	%r133, %r1;
$L__BB1_27:
	div.s32 	%r87, %r133, %r49;
	mul.lo.s32 	%r88, %r87, %r49;
	sub.s32 	%r89, %r133, %r88;
	shl.b32 	%r90, %r133, 2;
	add.s32 	%r91, %r3, %r90;
	ld.shared.f32 	%f133, [%r91];
	mul.f32 	%f134, %f3, %f133;
	shl.b32 	%r92, %r87, 2;
	add.s32 	%r93, %r10, %r92;
	ld.shared.f32 	%f135, [%r93];
	mul.f32 	%f136, %f2, %f135;
	mul.wide.s32 	%rd51, %r89, 4;
	add.s64 	%rd52, %rd11, %rd51;
	ld.global.nc.f32 	%f137, [%rd52];
	mul.f32 	%f138, %f136, %f137;
	sub.f32 	%f139, %f134, %f138;
	st.shared.f32 	[%r91], %f139;
	mov.u32 	%r94, smem;
	add.s32 	%r95, %r94, %r90;
	ld.shared.f32 	%f140, [%r95];
	fma.rn.f32 	%f141, %f18, %f140, %f139;
	st.shared.f32 	[%r95], %f141;
	add.s32 	%r133, %r133, %r13;
	setp.lt.s32 	%p18, %r133, %r2;
	@%p18 bra 	$L__BB1_27;
$L__BB1_28:
	ld.param.u32 	%r123, [_Z26titans_forward_ckpt_kernelPKfS0_S0_S0_S0_S0_S0_S0_PfS1_S1_iii_param_13];
	bar.sync 	0;
	add.s32 	%r126, %r126, 1;
	rem.s32 	%r96, %r126, %r123;
	setp.ne.s32 	%p19, %r96, 0;
	setp.ne.s32 	%p20, %r126, %r48;
	and.pred  	%p21, %p20, %p19;
	@%p21 bra 	$L__BB1_33;
	@%p17 bra 	$L__BB1_32;
	mov.u32 	%r134, %r1;
$L__BB1_31:
	shl.b32 	%r97, %r134, 2;
	mov.u32 	%r98, smem;
	add.s32 	%r99, %r98, %r97;
	ld.shared.f32 	%f142, [%r99];
	mad.lo.s32 	%r100, %r135, %r2, %r134;
	mul.wide.s32 	%rd53, %r100, 4;
	add.s64 	%rd54, %rd3, %rd53;
	st.global.f32 	[%rd54], %f142;
	add.s32 	%r101, %r3, %r97;
	ld.shared.f32 	%f143, [%r101];
	add.s64 	%rd55, %rd2, %rd53;
	st.global.f32 	[%rd55], %f143;
	add.s32 	%r134, %r134, %r13;
	setp.lt.s32 	%p23, %r134, %r2;
	@%p23 bra 	$L__BB1_31;
$L__BB1_32:
	add.s32 	%r135, %r135, 1;
$L__BB1_33:
	@%p6 bra 	$L__BB1_48;
	setp.lt.u32 	%p25, %r14, 15;
	mov.f32 	%f251, 0f00000000;
	mov.b32 	%r138, 0;
	@%p25 bra 	$L__BB1_37;
	mov.f32 	%f251, 0f00000000;
	mov.b32 	%r136, 0;
$L__BB1_36:
	.pragma "nounroll";
	add.s32 	%r104, %r136, %r11;
	shl.b32 	%r105, %r104, 2;
	mov.u32 	%r106, smem;
	add.s32 	%r107, %r106, %r105;
	ld.shared.f32 	%f147, [%r107];
	cvt.u64.u32 	%rd56, %r136;
	add.s64 	%rd57, %rd56, %rd10;
	shl.b64 	%rd58, %rd57, 2;
	add.s64 	%rd59, %rd4, %rd58;
	ld.global.nc.f32 	%f148, [%rd59];
	fma.rn.f32 	%f149, %f147, %f148, %f251;
	ld.shared.f32 	%f150, [%r107+4];
	ld.global.nc.f32 	%f151, [%rd59+4];
	fma.rn.f32 	%f152, %f150, %f151, %f149;
	ld.shared.f32 	%f153, [%r107+8];
	ld.global.nc.f32 	%f154, [%rd59+8];
	fma.rn.f32 	%f155, %f153, %f154, %f152;
	ld.shared.f32 	%f156, [%r107+12];
	ld.global.nc.f32 	%f157, [%rd59+12];
	fma.rn.f32 	%f158, %f156, %f157, %f155;
	ld.shared.f32 	%f159, [%r107+16];
	ld.global.nc.f32 	%f160, [%rd59+16];
	fma.rn.f32 	%f161, %f159, %f160, %f158;
	ld.shared.f32 	%f162, [%r107+20];
	ld.global.nc.f32 	%f163, [%rd59+20];
	fma.rn.f32 	%f164, %f162, %f163, %f161;
	ld.shared.f32 	%f165, [%r107+24];
	ld.global.nc.f32 	%f166, [%rd59+24];
	fma.rn.f32 	%f167, %f165, %f166, %f164;
	ld.shared.f32 	%f168, [%r107+28];
	ld.global.nc.f32 	%f169, [%rd59+28];
	fma.rn.f32 	%f170, %f168, %f169, %f167;
	ld.shared.f32 	%f171, [%r107+32];
	ld.global.nc.f32 	%f172, [%rd59+32];
	fma.rn.f32 	%f173, %f171, %f172, %f170;
	ld.shared.f32 	%f174, [%r107+36];
	ld.global.nc.f32 	%f175, [%rd59+36];
	fma.rn.f32 	%f176, %f174, %f175, %f173;
	ld.shared.f32 	%f177, [%r107+40];
	ld.global.nc.f32 	%f178, [%rd59+40];
	fma.rn.f32 	%f179, %f177, %f178, %f176;
	ld.shared.f32 	%f180, [%r107+44];
	ld.global.nc.f32 	%f181, [%rd59+44];
	fma.rn.f32 	%f182, %f180, %f181, %f179;
	ld.shared.f32 	%f183, [%r107+48];
	ld.global.nc.f32 	%f184, [%rd59+48];
	fma.rn.f32 	%f185, %f183, %f184, %f182;
	ld.shared.f32 	%f186, [%r107+52];
	ld.global.nc.f32 	%f187, [%rd59+52];
	fma.rn.f32 	%f188, %f186, %f187, %f185;
	ld.shared.f32 	%f189, [%r107+56];
	ld.global.nc.f32 	%f190, [%rd59+56];
	fma.rn.f32 	%f191, %f189, %f190, %f188;
	ld.shared.f32 	%f192, [%r107+60];
	ld.global.nc.f32 	%f193, [%rd59+60];
	fma.rn.f32 	%f251, %f192, %f193, %f191;
	add.s32 	%r136, %r136, 16;
	setp.ne.s32 	%p26, %r136, %r17;
	mov.u32 	%r138, %r17;
	@%p26 bra 	$L__BB1_36;
$L__BB1_37:
	setp.eq.s32 	%p27, %r15, 0;
	@%p27 bra 	$L__BB1_47;
	add.s32 	%r108, %r15, -1;
	setp.lt.u32 	%p28, %r108, 7;
	@%p28 bra 	$L__BB1_40;
	add.s32 	%r109, %r138, %r11;
	shl.b32 	%r110, %r109, 2;
	mov.u32 	%r111, smem;
	add.s32 	%r112, %r111, %r110;
	ld.shared.f32 	%f195, [%r112];
	cvt.u64.u32 	%rd60, %r138;
	add.s64 	%rd61, %rd60, %rd10;
	shl.b64 	%rd62, %rd61, 2;
	add.s64 	%rd63, %rd4, %rd62;
	ld.global.nc.f32 	%f196, [%rd63];
	fma.rn.f32 	%f197, %f195, %f196, %f251;
	ld.shared.f32 	%f198, [%r112+4];
	ld.global.nc.f32 	%f199, [%rd63+4];
	fma.rn.f32 	%f200, %f198, %f199, %f197;
	ld.shared.f32 	%f201, [%r112+8];
	ld.global.nc.f32 	%f202, [%rd63+8];
	fma.rn.f32 	%f203, %f201, %f202, %f200;
	ld.shared.f32 	%f204, [%r112+12];
	ld.global.nc.f32 	%f205, [%rd63+12];
	fma.rn.f32 	%f206, %f204, %f205, %f203;
	ld.shared.f32 	%f207, [%r112+16];
	ld.global.nc.f32 	%f208, [%rd63+16];
	fma.rn.f32 	%f209, %f207, %f208, %f206;
	ld.shared.f32 	%f210, [%r112+20];
	ld.global.nc.f32 	%f211, [%rd63+20];
	fma.rn.f32 	%f212, %f210, %f211, %f209;
	ld.shared.f32 	%f213, [%r112+24];
	ld.global.nc.f32 	%f214, [%rd63+24];
	fma.rn.f32 	%f215, %f213, %f214, %f212;
	ld.shared.f32 	%f216, [%r112+28];
	ld.global.nc.f32 	%f217, [%rd63+28];
	fma.rn.f32 	%f251, %f216, %f217, %f215;
	add.s32 	%r138, %r138, 8;
$L__BB1_40:
	setp.eq.s32 	%p29, %r16, 0;
	@%p29 bra 	$L__BB1_47;
	add.s32 	%r113, %r16, -1;
	setp.lt.u32 	%p30, %r113, 3;
	@%p30 bra 	$L__BB1_43;
	add.s32 	%r114, %r138, %r11;
	shl.b32 	%r115, %r114, 2;
	mov.u32 	%r116, smem;
	add.s32 	%r117, %r116, %r115;
	ld.shared.f32 	%f219, [%r117];
	cvt.u64.u32 	%rd64, %r138;
	add.s64 	%rd65, %rd64, %rd10;
	shl.b64 	%rd66, %rd65, 2;
	add.s64 	%rd67, %rd4, %rd66;
	ld.global.nc.f32 	%f220, [%rd67];
	fma.rn.f32 	%f221, %f219, %f220, %f251;
	ld.shared.f32 	%f222, [%r117+4];
	ld.global.nc.f32 	%f223, [%rd67+4];
	fma.rn.f32 	%f224, %f222, %f223, %f221;
	ld.shared.f32 	%f225, [%r117+8];
	ld.global.nc.f32 	%f226, [%rd67+8];
	fma.rn.f32 	%f227, %f225, %f226, %f224;
	ld.shared.f32 	%f228, [%r117+12];
	ld.global.nc.f32 	%f229, [%rd67+12];
	fma.rn.f32 	%f251, %f228, %f229, %f227;
	add.s32 	%r138, %r138, 4;
$L__BB1_43:
	setp.eq.s32 	%p31, %r18, 0;
	@%p31 bra 	$L__BB1_47;
	setp.eq.s32 	%p32, %r18, 1;
	add.s32 	%r118, %r138, %r11;
	shl.b32 	%r119, %r118, 2;
	mov.u32 	%r120, smem;
	add.s32 	%r47, %r120, %r119;
	ld.shared.f32 	%f230, [%r47];
	cvt.u64.u32 	%rd68, %r138;
	add.s64 	%rd69, %rd68, %rd10;
	shl.b64 	%rd70, %rd69, 2;
	add.s64 	%rd16, %rd4, %rd70;
	ld.global.nc.f32 	%f231, [%rd16];
	fma.rn.f32 	%f251, %f230, %f231, %f251;
	@%p32 bra 	$L__BB1_47;
	setp.eq.s32 	%p33, %r18, 2;
	ld.shared.f32 	%f232, [%r47+4];
	ld.global.nc.f32 	%f233, [%rd16+4];
	fma.rn.f32 	%f251, %f232, %f233, %f251;
	@%p33 bra 	$L__BB1_47;
	ld.shared.f32 	%f234, [%r47+8];
	ld.global.nc.f32 	%f235, [%rd16+8];
	fma.rn.f32 	%f251, %f234, %f235, %f251;
$L__BB1_47:
	ld.param.u64 	%rd78, [_Z26titans_forward_ckpt_kernelPKfS0_S0_S0_S0_S0_S0_S0_PfS1_S1_iii_param_10];
	cvt.u32.u64 	%r121, %rd10;
	add.s32 	%r122, %r121, %r1;
	cvta.to.global.u64 	%rd71, %rd78;
	mul.wide.s32 	%rd72, %r122, 4;
	add.s64 	%rd73, %rd71, %rd72;
	st.global.f32 	[%rd73], %f251;
$L__BB1_48:
	setp.ne.s32 	%p34, %r126, %r48;
	bar.sync 	0;
	@%p34 bra 	$L__BB1_8;
$L__BB1_49:
	ret;

}


// ===== COMPILED SASS (sm_100) =====

	.target	sm_100

	.elftype	@"ET_EXEC"


//--------------------- .note.nv.tkinfo           --------------------------
	.section	.note.nv.tkinfo,"",@"SHT_NOTE"
	.sectionflags	@"SHF_NOTE_NV_TKINFO"
	.tkinfo
        /*0018*/ 	.word	0x00000002
        /*0030*/ 	.string	""
        /*0030*/ 	.string	"ptxas"
        /*0030*/ 	.string	"Cuda compilation tools, release 13.0, V13.0.88"
        /*0030*/ 	.string	"Build cuda_13.0.r13.0/compiler.36424714_0"
        /*0030*/ 	.string	"-arch sm_100 -m 64 "



//--------------------- .note.nv.cuinfo           --------------------------
	.section	.note.nv.cuinfo,"",@"SHT_NOTE"
	.sectionflags	@"SHF_NOTE_NV_CUINFO"
        /*0018*/ 	.short	0x0002
        /*001a*/ 	.short	0x0064
        /*001c*/ 	.short	0x0082
	.zero		2


//--------------------- .nv.info                  --------------------------
	.section	.nv.info,"",@"SHT_CUDA_INFO"
	.align	4


	//----- nvinfo : EIATTR_REGCOUNT
	.align		4
        /*0000*/ 	.byte	0x04, 0x2f
        /*0002*/ 	.short	(.L_1 - .L_0)
	.align		4
.L_0:
        /*0004*/ 	.word	index@(_Z21titans_forward_kernelPKfS0_S0_S0_S0_S0_S0_S0_PfS1_S1_ii)
        /*0008*/ 	.word	0x0000001f


	//----- nvinfo : EIATTR_FRAME_SIZE
	.align		4
.L_1:
        /*000c*/ 	.byte	0x04, 0x11
        /*000e*/ 	.short	(.L_3 - .L_2)
	.align		4
.L_2:
        /*0010*/ 	.word	index@(_Z21titans_forward_kernelPKfS0_S0_S0_S0_S0_S0_S0_PfS1_S1_ii)
        /*0014*/ 	.word	0x00000000


	//----- nvinfo : EIATTR_REGCOUNT
	.align		4
.L_3:
        /*0018*/ 	.byte	0x04, 0x2f
        /*001a*/ 	.short	(.L_5 - .L_4)
	.align		4
.L_4:
        /*001c*/ 	.word	index@(_Z26titans_forward_ckpt_kernelPKfS0_S0_S0_S0_S0_S0_S0_PfS1_S1_iii)
        /*0020*/ 	.word	0x00000020


	//----- nvinfo : EIATTR_FRAME_SIZE
	.align		4
.L_5:
        /*0024*/ 	.byte	0x04, 0x11
        /*0026*/ 	.short	(.L_7 - .L_6)
	.align		4
.L_6:
        /*0028*/ 	.word	index@(_Z26titans_forward_ckpt_kernelPKfS0_S0_S0_S0_S0_S0_S0_PfS1_S1_iii)
        /*002c*/ 	.word	0x00000000


	//----- nvinfo : EIATTR_MIN_STACK_SIZE
	.align		4
.L_7:
        /*0030*/ 	.byte	0x04, 0x12
        /*0032*/ 	.short	(.L_9 - .L_8)
	.align		4
.L_8:
        /*0034*/ 	.word	index@(_Z26titans_forward_ckpt_kernelPKfS0_S0_S0_S0_S0_S0_S0_PfS1_S1_iii)
        /*0038*/ 	.word	0x00000000


	//----- nvinfo : EIATTR_MIN_STACK_SIZE
	.align		4
.L_9:
        /*003c*/ 	.byte	0x04, 0x12
        /*003e*/ 	.short	(.L_11 - .L_10)
	.align		4
.L_10:
        /*0040*/ 	.word	index@(_Z21titans_forward_kernelPKfS0_S0_S0_S0_S0_S0_S0_PfS1_S1_ii)
        /*0044*/ 	.word	0x00000000
.L_11:


//--------------------- .nv.compat                --------------------------
	.section	.nv.compat,"",@"SHT_CUDA_COMPAT_INFO"
	.align	4
        /*0000*/ 	.byte	0x02, 0x09, 0x00, 0x00, 0x02, 0x02, 0x01, 0x00, 0x02, 0x05, 0x05, 0x00, 0x03, 0x07, 0x01, 0x01
        /*0010*/ 	.byte	0x02, 0x03, 0x00, 0x00, 0x02, 0x06, 0x01, 0x00, 0x04, 0x0b, 0x08, 0x00, 0x09, 0x00, 0x00, 0x00
        /*0020*/ 	.byte	0x00, 0x00, 0x00, 0x00


//--------------------- .nv.info._Z26titans_forward_ckpt_kernelPKfS0_S0_S0_S0_S0_S0_S0_PfS1_S1_iii --------------------------
	.section	.nv.info._Z26titans_forward_ckpt_kernelPKfS0_S0_S0_S0_S0_S0_S0_PfS1_S1_iii,"",@"SHT_CUDA_INFO"
	.sectionflags	@""
	.align	4


	//----- nvinfo : EIATTR_CUDA_API_VERSION
	.align		4
        /*0000*/ 	.byte	0x04, 0x37
        /*0002*/ 	.short	(.L_13 - .L_12)
.L_12:
        /*0004*/ 	.word	0x00000082


	//----- nvinfo : EIATTR_KPARAM_INFO
	.align		4
.L_13:
        /*0008*/ 	.byte	0x04, 0x17
        /*000a*/ 	.short	(.L_15 - .L_14)
.L_14:
        /*000c*/ 	.word	0x00000000
        /*0010*/ 	.short	0x000d
        /*0012*/ 	.short	0x0060
        /*0014*/ 	.byte	0x00, 0xf0, 0x11, 0x00


	//----- nvinfo : EIATTR_KPARAM_INFO
	.align		4
.L_15:
        /*0018*/ 	.byte	0x04, 0x17
        /*001a*/ 	.short	(.L_17 - .L_16)
.L_16:
        /*001c*/ 	.word	0x00000000
        /*0020*/ 	.short	0x000c
        /*0022*/ 	.short	0x005c
        /*0024*/ 	.byte	0x00, 0xf0, 0x11, 0x00


	//----- nvinfo : EIATTR_KPARAM_INFO
	.align		4
.L_17:
        /*0028*/ 	.byte	0x04, 0x17
        /*002a*/ 	.short	(.L_19 - .L_18)
.L_18:
        /*002c*/ 	.word	0x00000000
        /*0030*/ 	.short	0x000b
        /*0032*/ 	.short	0x0058
        /*0034*/ 	.byte	0x00, 0xf0, 0x11, 0x00


	//----- nvinfo : EIATTR_KPARAM_INFO
	.align		4
.L_19:
        /*0038*/ 	.byte	0x04, 0x17
        /*003a*/ 	.short	(.L_21 - .L_20)
.L_20:
        /*003c*/ 	.word	0x00000000
        /*0040*/ 	.short	0x000a
        /*0042*/ 	.short	0x0050
        /*0044*/ 	.byte	0x00, 0xf5, 0x21, 0x00


	//----- nvinfo : EIATTR_KPARAM_INFO
	.align		4
.L_21:
        /*0048*/ 	.byte	0x04, 0x17
        /*004a*/ 	.short	(.L_23 - .L_22)
.L_22:
        /*004c*/ 	.word	0x00000000
        /*0050*/ 	.short	0x0009
        /*0052*/ 	.short	0x0048
        /*0054*/ 	.byte	0x00, 0xf5, 0x21, 0x00


	//----- nvinfo : EIATTR_KPARAM_INFO
	.align		4
.L_23:
        /*0058*/ 	.byte	0x04, 0x17
        /*005a*/ 	.short	(.L_25 - .L_24)
.L_24:
        /*005c*/ 	.word	0x00000000
        /*0060*/ 	.short	0x0008
        /*0062*/ 	.short	0x0040
        /*0064*/ 	.byte	0x00, 0xf5, 0x21, 0x00


	//----- nvinfo : EIATTR_KPARAM_INFO
	.align		4
.L_25:
        /*0068*/ 	.byte	0x04, 0x17
        /*006a*/ 	.short	(.L_27 - .L_26)
.L_26:
        /*006c*/ 	.word	0x00000000
        /*0070*/ 	.short	0x0007
        /*0072*/ 	.short	0x0038
        /*0074*/ 	.byte	0x00, 0xf5, 0x21, 0x00


	//----- nvinfo : EIATTR_KPARAM_INFO
	.align		4
.L_27:
        /*0078*/ 	.byte	0x04, 0x17
        /*007a*/ 	.short	(.L_29 - .L_28)
.L_28:
        /*007c*/ 	.word	0x00000000
        /*0080*/ 	.short	0x0006
        /*0082*/ 	.short	0x0030
        /*0084*/ 	.byte	0x00, 0xf5, 0x21, 0x00


	//----- nvinfo : EIATTR_KPARAM_INFO
	.align		4
.L_29:
        /*0088*/ 	.byte	0x04, 0x17
        /*008a*/ 	.short	(.L_31 - .L_30)
.L_30:
        /*008c*/ 	.word	0x00000000
        /*0090*/ 	.short	0x0005
        /*0092*/ 	.short	0x0028
        /*0094*/ 	.byte	0x00, 0xf5, 0x21, 0x00


	//----- nvinfo : EIATTR_KPARAM_INFO
	.align		4
.L_31:
        /*0098*/ 	.byte	0x04, 0x17
        /*009a*/ 	.short	(.L_33 - .L_32)
.L_32:
        /*009c*/ 	.word	0x00000000
        /*00a0*/ 	.short	0x0004
        /*00a2*/ 	.short	0x0020
        /*00a4*/ 	.byte	0x00, 0xf5, 0x21, 0x00


	//----- nvinfo : EIATTR_KPARAM_INFO
	.align		4
.L_33:
        /*00a8*/ 	.byte	0x04, 0x17
        /*00aa*/ 	.short	(.L_35 - .L_34)
.L_34:
        /*00ac*/ 	.word	0x00000000
        /*00b0*/ 	.short	0x0003
        /*00b2*/ 	.short	0x0018
        /*00b4*/ 	.byte	0x00, 0xf5, 0x21, 0x00


	//----- nvinfo : EIATTR_KPARAM_INFO
	.align		4
.L_35:
        /*00b8*/ 	.byte	0x04, 0x17
        /*00ba*/ 	.short	(.L_37 - .L_36)
.L_36:
        /*00bc*/ 	.word	0x00000000
        /*00c0*/ 	.short	0x0002
        /*00c2*/ 	.short	0x0010
        /*00c4*/ 	.byte	0x00, 0xf5, 0x21, 0x00


	//----- nvinfo : EIATTR_KPARAM_INFO
	.align		4
.L_37:
        /*00c8*/ 	.byte	0x04, 0x17
        /*00ca*/ 	.short	(.L_39 - .L_38)
.L_38:
        /*00cc*/ 	.word	0x00000000
        /*00d0*/ 	.short	0x0001
        /*00d2*/ 	.short	0x0008
        /*00d4*/ 	.byte	0x00, 0xf5, 0x21, 0x00


	//----- nvinfo : EIATTR_KPARAM_INFO
	.align		4
.L_39:
        /*00d8*/ 	.byte	0x04, 0x17
        /*00da*/ 	.short	(.L_41 - .L_40)
.L_40:
        /*00dc*/ 	.word	0x00000000
        /*00e0*/ 	.short	0x0000
        /*00e2*/ 	.short	0x0000
        /*00e4*/ 	.byte	0x00, 0xf5, 0x21, 0x00


	//----- nvinfo : EIATTR_SPARSE_MMA_MASK
	.align		4
.L_41:
        /*00e8*/ 	.byte	0x03, 0x50
        /*00ea*/ 	.short	0x0000


	//----- nvinfo : EIATTR_MAXREG_COUNT
	.align		4
        /*00ec*/ 	.byte	0x03, 0x1b
        /*00ee*/ 	.short	0x00ff


	//----- nvinfo : EIATTR_NUM_BARRIERS
	.align		4
        /*00f0*/ 	.byte	0x02, 0x4c
        /*00f2*/ 	.byte	0x01
	.zero		1


	//----- nvinfo : EIATTR_MERCURY_ISA_VERSION
	.align		4
        /*00f4*/ 	.byte	0x03, 0x5f
        /*00f6*/ 	.short	0x0101


	//----- nvinfo : EIATTR_VRC_CTA_INIT_COUNT
	.align		4
        /*00f8*/ 	.byte	0x02, 0x4a
	.zero		1
	.zero		1


	//----- nvinfo : EIATTR_EXIT_INSTR_OFFSETS
	.align		4
        /*00fc*/ 	.byte	0x04, 0x1c
        /*00fe*/ 	.short	(.L_43 - .L_42)


	//   ....[0]....
.L_42:
        /*0100*/ 	.word	0x00000320


	//   ....[1]....
        /*0104*/ 	.word	0x00002110


	//----- nvinfo : EIATTR_CRS_STACK_SIZE
	.align		4
.L_43:
        /*0108*/ 	.byte	0x04, 0x1e
        /*010a*/ 	.short	(.L_45 - .L_44)
.L_44:
        /*010c*/ 	.word	0x00000000


	//----- nvinfo : EIATTR_CBANK_PARAM_SIZE
	.align		4
.L_45:
        /*0110*/ 	.byte	0x03, 0x19
        /*0112*/ 	.short	0x0064


	//----- nvinfo : EIATTR_PARAM_CBANK
	.align		4
        /*0114*/ 	.byte	0x04, 0x0a
        /*0116*/ 	.short	(.L_47 - .L_46)
	.align		4
.L_46:
        /*0118*/ 	.word	index@(.nv.constant0._Z26titans_forward_ckpt_kernelPKfS0_S0_S0_S0_S0_S0_S0_PfS1_S1_iii)
        /*011c*/ 	.short	0x0380
        /*011e*/ 	.short	0x0064


	//----- nvinfo : EIATTR_SW_WAR
	.align		4
.L_47:
        /*0120*/ 	.byte	0x04, 0x36
        /*0122*/ 	.short	(.L_49 - .L_48)
.L_48:
        /*0124*/ 	.word	0x00000008
.L_49:


//--------------------- .nv.info._Z21titans_forward_kernelPKfS0_S0_S0_S0_S0_S0_S0_PfS1_S1_ii --------------------------
	.section	.nv.info._Z21titans_forward_kernelPKfS0_S0_S0_S0_S0_S0_S0_PfS1_S1_ii,"",@"SHT_CUDA_INFO"
	.sectionflags	@""
	.align	4


	//----- nvinfo : EIATTR_CUDA_API_VERSION
	.align		4
        /*0000*/ 	.byte	0x04, 0x37
        /*0002*/ 	.short	(.L_51 - .L_50)
.L_50:
        /*0004*/ 	.word	0x00000082


	//----- nvinfo : EIATTR_KPARAM_INFO
	.align		4
.L_51:
        /*0008*/ 	.byte	0x04, 0x17
        /*000a*/ 	.short	(.L_53 - .L_52)
.L_52:
        /*000c*/ 	.word	0x00000000
        /*0010*/ 	.short	0x000c
        /*0012*/ 	.short	0x005c
        /*0014*/ 	.byte	0x00, 0xf0, 0x11, 0x00


	//----- nvinfo : EIATTR_KPARAM_INFO
	.align		4
.L_53:
        /*0018*/ 	.byte	0x04, 0x17
        /*001a*/ 	.short	(.L_55 - .L_54)
.L_54:
        /*001c*/ 	.word	0x00000000
        /*0020*/ 	.short	0x000b
        /*0022*/ 	.short	0x0058
        /*0024*/ 	.byte	0x00, 0xf0, 0x11, 0x00


	//----- nvinfo : EIATTR_KPARAM_INFO
	.align		4
.L_55:
        /*0028*/ 	.byte	0x04, 0x17
        /*002a*/ 	.short	(.L_57 - .L_56)
.L_56:
        /*002c*/ 	.word	0x00000000
        /*0030*/ 	.short	0x000a
        /*0032*/ 	.short	0x0050
        /*0034*/ 	.byte	0x00, 0xf5, 0x21, 0x00


	//----- nvinfo : EIATTR_KPARAM_INFO
	.align		4
.L_57:
        /*0038*/ 	.byte	0x04, 0x17
        /*003a*/ 	.short	(.L_59 - .L_58)
.L_58:
        /*003c*/ 	.word	0x00000000
        /*0040*/ 	.short	0x0009
        /*0042*/ 	.short	0x0048
        /*0044*/ 	.byte	0x00, 0xf5, 0x21, 0x00


	//----- nvinfo : EIATTR_KPARAM_INFO
	.align		4
.L_59:
        /*0048*/ 	.byte	0x04, 0x17
        /*004a*/ 	.short	(.L_61 - .L_60)
.L_60:
        /*004c*/ 	.word	0x00000000
        /*0050*/ 	.short	0x0008
        /*0052*/ 	.short	0x0040
        /*0054*/ 	.byte	0x00, 0xf5, 0x21, 0x00


	//----- nvinfo : EIATTR_KPARAM_INFO
	.align		4
.L_61:
        /*0058*/ 	.byte	0x04, 0x17
        /*005a*/ 	.short	(.L_63 - .L_62)
.L_62:
        /*005c*/ 	.word	0x00000000
        /*0060*/ 	.short	0x0007
        /*0062*/ 	.short	0x0038
        /*0064*/ 	.byte	0x00, 0xf5, 0x21, 0x00


	//----- nvinfo : EIATTR_KPARAM_INFO
	.align		4
.L_63:
        /*0068*/ 	.byte	0x04, 0x17
        /*006a*/ 	.short	(.L_65 - .L_64)
.L_64:
        /*006c*/ 	.word	0x00000000
        /*0070*/ 	.short	0x0006
        /*0072*/ 	.short	0x0030
        /*0074*/ 	.byte	0x00, 0xf5, 0x21, 0x00


	//----- nvinfo : EIATTR_KPARAM_INFO
	.align		4
.L_65:
        /*0078*/ 	.byte	0x04, 0x17
        /*007a*/ 	.short	(.L_67 - .L_66)
.L_66:
        /*007c*/ 	.word	0x00000000
        /*0080*/ 	.short	0x0005
        /*0082*/ 	.short	0x0028
        /*0084*/ 	.byte	0x00, 0xf5, 0x21, 0x00


	//----- nvinfo : EIATTR_KPARAM_INFO
	.align		4
.L_67:
        /*0088*/ 	.byte	0x04, 0x17
        /*008a*/ 	.short	(.L_69 - .L_68)
.L_68:
        /*008c*/ 	.word	0x00000000
        /*0090*/ 	.short	0x0004
        /*0092*/ 	.short	0x0020
        /*0094*/ 	.byte	0x00, 0xf5, 0x21, 0x00


	//----- nvinfo : EIATTR_KPARAM_INFO
	.align		4
.L_69:
        /*0098*/ 	.byte	0x04, 0x17
        /*009a*/ 	.short	(.L_71 - .L_70)
.L_70:
        /*009c*/ 	.word	0x00000000
        /*00a0*/ 	.short	0x0003
        /*00a2*/ 	.short	0x0018
        /*00a4*/ 	.byte	0x00, 0xf5, 0x21, 0x00


	//----- nvinfo : EIATTR_KPARAM_INFO
	.align		4
.L_71:
        /*00a8*/ 	.byte	0x04, 0x17
        /*00aa*/ 	.short	(.L_73 - .L_72)
.L_72:
        /*00ac*/ 	.word	0x00000000
        /*00b0*/ 	.short	0x0002
        /*00b2*/ 	.short	0x0010
        /*00b4*/ 	.byte	0x00, 0xf5, 0x21, 0x00


	//----- nvinfo : EIATTR_KPARAM_INFO
	.align		4
.L_73:
        /*00b8*/ 	.byte	0x04, 0x17
        /*00ba*/ 	.short	(.L_75 - .L_74)
.L_74:
        /*00bc*/ 	.word	0x00000000
        /*00c0*/ 	.short	0x0001
        /*00c2*/ 	.short	0x0008
        /*00c4*/ 	.byte	0x00, 0xf5, 0x21, 0x00


	//----- nvinfo : EIATTR_KPARAM_INFO
	.align		4
.L_75:
        /*00c8*/ 	.byte	0x04, 0x17
        /*00ca*/ 	.short	(.L_77 - .L_76)
.L_76:
        /*00cc*/ 	.word	0x00000000
        /*00d0*/ 	.short	0x0000
        /*00d2*/ 	.short	0x0000
        /*00d4*/ 	.byte	0x00, 0xf5, 0x21, 0x00


	//----- nvinfo : EIATTR_SPARSE_MMA_MASK
	.align		4
.L_77:
        /*00d8*/ 	.byte	0x03, 0x50
        /*00da*/ 	.short	0x0000


	//----- nvinfo : EIATTR_MAXREG_COUNT
	.align		4
        /*00dc*/ 	.byte	0x03, 0x1b
        /*00de*/ 	.short	0x00ff


	//----- nvinfo : EIATTR_NUM_BARRIERS
	.align		4
        /*00e0*/ 	.byte	0x02, 0x4c
        /*00e2*/ 	.byte	0x01
	.zero		1


	//----- nvinfo : EIATTR_MERCURY_ISA_VERSION
	.align		4
        /*00e4*/ 	.byte	0x03, 0x5f
        /*00e6*/ 	.short	0x0101


	//----- nvinfo : EIATTR_VRC_CTA_INIT_COUNT
	.align		4
        /*00e8*/ 	.byte	0x02, 0x4a
	.zero		1
	.zero		1


	//----- nvinfo : EIATTR_EXIT_INSTR_OFFSETS
	.align		4
        /*00ec*/ 	.byte	0x04, 0x1c
        /*00ee*/ 	.short	(.L_79 - .L_78)


	//   ....[0]....
.L_78:
        /*00f0*/ 	.word	0x00000320


	//   ....[1]....
        /*00f4*/ 	.word	0x00002050


	//----- nvinfo : EIATTR_CRS_STACK_SIZE
	.align		4
.L_79:
        /*00f8*/ 	.byte	0x04, 0x1e
        /*00fa*/ 	.short	(.L_81 - .L_80)
.L_80:
        /*00fc*/ 	.word	0x00000000


	//----- nvinfo : EIATTR_CBANK_PARAM_SIZE
	.align		4
.L_81:
        /*0100*/ 	.byte	0x03, 0x19
        /*0102*/ 	.short	0x0060


	//----- nvinfo : EIATTR_PARAM_CBANK
	.align		4
        /*0104*/ 	.byte	0x04, 0x0a
        /*0106*/ 	.short	(.L_83 - .L_82)
	.align		4
.L_82:
        /*0108*/ 	.word	index@(.nv.constant0._Z21titans_forward_kernelPKfS0_S0_S0_S0_S0_S0_S0_PfS1_S1_ii)
        /*010c*/ 	.short	0x0380
        /*010e*/ 	.short	0x0060


	//----- nvinfo : EIATTR_SW_WAR
	.align		4
.L_83:
        /*0110*/ 	.byte	0x04, 0x36
        /*0112*/ 	.short	(.L_85 - .L_84)
.L_84:
        /*0114*/ 	.word	0x00000008
.L_85:


//--------------------- .nv.callgraph             --------------------------
	.section	.nv.callgraph,"",@"SHT_CUDA_CALLGRAPH"
	.align	4
	.sectionentsize	8
	.align		4
        /*0000*/ 	.word	0x00000000
	.align		4
        /*0004*/ 	.word	0xffffffff
	.align		4
        /*0008*/ 	.word	0x00000000
	.align		4
        /*000c*/ 	.word	0xfffffffe
	.align		4
        /*0010*/ 	.word	0x00000000
	.align		4
        /*0014*/ 	.word	0xfffffffd
	.align		4
        /*0018*/ 	.word	0x00000000
	.align		4
        /*001c*/ 	.word	0xfffffffc


//--------------------- .text._Z26titans_forward_ckpt_kernelPKfS0_S0_S0_S0_S0_S0_S0_PfS1_S1_iii --------------------------
	.section	.text._Z26titans_forward_ckpt_kernelPKfS0_S0_S0_S0_S0_S0_S0_PfS1_S1_iii,"ax",@progbits
	.align	128
        .global         _Z26titans_forward_ckpt_kernelPKfS0_S0_S0_S0_S0_S0_S0_PfS1_S1_iii
        .type           _Z26titans_forward_ckpt_kernelPKfS0_S0_S0_S0_S0_S0_S0_PfS1_S1_iii,@function
        .size           _Z26titans_forward_ckpt_kernelPKfS0_S0_S0_S0_S0_S0_S0_PfS1_S1_iii,(.L_x_61 - _Z26titans_forward_ckpt_kernelPKfS0_S0_S0_S0_S0_S0_S0_PfS1_S1_iii)
        .other          _Z26titans_forward_ckpt_kernelPKfS0_S0_S0_S0_S0_S0_S0_PfS1_S1_iii,@"STO_CUDA_ENTRY STV_DEFAULT"
_Z26titans_forward_ckpt_kernelPKfS0_S0_S0_S0_S0_S0_S0_PfS1_S1_iii:
.text._Z26titans_forward_ckpt_kernelPKfS0_S0_S0_S0_S0_S0_S0_PfS1_S1_iii:
[----:B------:R-:W-:Y:S01]  /*0000*/  LDC R1, c[0x0][0x37c] ;  /* 0x0000df00ff017b82 */ /* 0x000fe20000000800 */
[----:B------:R-:W0:Y:S07]  /*0010*/  S2R R0, SR_TID.X ;  /* 0x0000000000007919 */ /* 0x000e2e0000002100 */
[----:B------:R-:W1:Y:S01]  /*0020*/  LDC R9, c[0x0][0x3dc] ;  /* 0x0000f700ff097b82 */ /* 0x000e620000000800 */
[----:B------:R-:W-:Y:S01]  /*0030*/  MOV R4, 0x400 ;  /* 0x0000040000047802 */ /* 0x000fe20000000f00 */
[----:B------:R-:W2:Y:S01]  /*0040*/  LDCU.64 UR8, c[0x0][0x358] ;  /* 0x00006b00ff0877ac */ /* 0x000ea20008000a00 */
[----:B------:R-:W3:Y:S01]  /*0050*/  S2R R5, SR_CgaCtaId ;  /* 0x0000000000057919 */ /* 0x000ee20000008800 */
[----:B------:R-:W-:Y:S04]  /*0060*/  BSSY.RECONVERGENT B0, `(.L_x_0) ;  /* 0x0000017000007945 */ /* 0x000fe80003800200 */
[----:B------:R-:W4:Y:S01]  /*0070*/  LDC R2, c[0x0][0x3d8] ;  /* 0x0000f600ff027b82 */ /* 0x000f220000000800 */
[----:B-1----:R-:W-:-:S05]  /*0080*/  IMAD R3, R9, R9, RZ ;  /* 0x0000000909037224 */ /* 0x002fca00078e02ff */
[----:B0-----:R-:W-:Y:S02]  /*0090*/  ISETP.GE.U32.AND P0, PT, R0, R3, PT ;  /* 0x000000030000720c */ /* 0x001fe40003f06070 */
[----:B----4-:R-:W-:Y:S02]  /*00a0*/  ISETP.GE.AND P2, PT, R2, 0x1, PT ;  /* 0x000000010200780c */ /* 0x010fe40003f46270 */
[----:B---3--:R-:W-:-:S04]  /*00b0*/  LEA R4, R5, R4, 0x18 ;  /* 0x0000000405047211 */ /* 0x008fc800078ec0ff */
[----:B------:R-:W-:-:S05]  /*00c0*/  LEA R2, R3, R4, 0x2 ;  /* 0x0000000403027211 */ /* 0x000fca00078e10ff */
[----:B--2---:R-:W-:Y:S05]  /*00d0*/  @P0 BRA `(.L_x_1) ;  /* 0x00000000003c0947 */ /* 0x004fea0003800000 */
[----:B------:R-:W0:Y:S01]  /*00e0*/  LDC R8, c[0x0][0x360] ;  /* 0x0000d800ff087b82 */ /* 0x000e220000000800 */
[----:B------:R-:W-:-:S07]  /*00f0*/  IMAD.MOV.U32 R5, RZ, RZ, R0 ;  /* 0x000000ffff057224 */ /* 0x000fce00078e0000 */
[----:B------:R-:W1:Y:S08]  /*0100*/  LDC.64 R6, c[0x0][0x3b0] ;  /* 0x0000ec00ff067b82 */ /* 0x000e700000000a00 */
[----:B------:R-:W2:Y:S02]  /*0110*/  LDC.64 R10, c[0x0][0x3b8] ;  /* 0x0000ee00ff0a7b82 */ /* 0x000ea40000000a00 */
.L_x_2:
[----:B-1--4-:R-:W-:-:S04]  /*0120*/  IMAD.WIDE R12, R5, 0x4, R6 ;  /* 0x00000004050c7825 */ /* 0x012fc800078e0206 */
[C---:B--2---:R-:W-:Y:S02]  /*0130*/  IMAD.WIDE R14, R5.reuse, 0x4, R10 ;  /* 0x00000004050e7825 */ /* 0x044fe400078e020a */
[----:B------:R-:W2:Y:S04]  /*0140*/  LDG.E.CONSTANT R12, desc[UR8][R12.64] ;  /* 0x000000080c0c7981 */ /* 0x000ea8000c1e9900 */
[----:B------:R-:W3:Y:S01]  /*0150*/  LDG.E.CONSTANT R14, desc[UR8][R14.64] ;  /* 0x000000080e0e7981 */ /* 0x000ee2000c1e9900 */
[C---:B------:R-:W-:Y:S01]  /*0160*/  LEA R17, R5.reuse, R4, 0x2 ;  /* 0x0000000405117211 */ /* 0x040fe200078e10ff */
[----:B------:R-:W-:Y:S01]  /*0170*/  IMAD R19, R5, 0x4, R2 ;  /* 0x0000000405137824 */ /* 0x000fe200078e0202 */
[----:B0-----:R-:W-:-:S04]  /*0180*/  IADD3 R5, PT, PT, R8, R5, RZ ;  /* 0x0000000508057210 */ /* 0x001fc80007ffe0ff */
[----:B------:R-:W-:Y:S01]  /*0190*/  ISETP.GE.AND P1, PT, R5, R3, PT ;  /* 0x000000030500720c */ /* 0x000fe20003f26270 */
[----:B--2---:R4:W-:Y:S04]  /*01a0*/  STS [R17], R12 ;  /* 0x0000000c11007388 */ /* 0x0049e80000000800 */
[----:B---3--:R4:W-:Y:S08]  /*01b0*/  STS [R19], R14 ;  /* 0x0000000e13007388 */ /* 0x0089f00000000800 */
[----:B------:R-:W-:Y:S05]  /*01c0*/  @!P1 BRA `(.L_x_2) ;  /* 0xfffffffc00d49947 */ /* 0x000fea000383ffff */
.L_x_1:
[----:B------:R-:W-:Y:S05]  /*01d0*/  BSYNC.RECONVERGENT B0 ;  /* 0x0000000000007941 */ /* 0x000fea0003800200 */
.L_x_0:
[----:B------:R-:W-:Y:S06]  /*01e0*/  BAR.SYNC.DEFER_BLOCKING 0x0 ;  /* 0x0000000000007b1d */ /* 0x000fec0000010000 */
[----:B------:R-:W-:Y:S04]  /*01f0*/  BSSY.RECONVERGENT B0, `(.L_x_3) ;  /* 0x0000011000007945 */ /* 0x000fe80003800200 */
[----:B------:R-:W-:Y:S05]  /*0200*/  @P0 BRA `(.L_x_4) ;  /* 0x00000000003c0947 */ /* 0x000fea0003800000 */
[----:B------:R-:W0:Y:S01]  /*0210*/  LDC R18, c[0x0][0x360] ;  /* 0x0000d800ff127b82 */ /* 0x000e220000000800 */
[----:B------:R-:W-:-:S07]  /*0220*/  IMAD.MOV.U32 R5, RZ, RZ, R0 ;  /* 0x000000ffff057224 */ /* 0x000fce00078e0000 */
[----:B------:R-:W1:Y:S08]  /*0230*/  LDC.64 R6, c[0x0][0x3c0] ;  /* 0x0000f000ff067b82 */ /* 0x000e700000000a00 */
[----:B------:R-:W2:Y:S02]  /*0240*/  LDC.64 R10, c[0x0][0x3c8] ;  /* 0x0000f200ff0a7b82 */ /* 0x000ea40000000a00 */
.L_x_5:
[C---:B------:R-:W-:Y:S01]  /*0250*/  LEA R8, R5.reuse, R4, 0x2 ;  /* 0x0000000405087211 */ /* 0x040fe200078e10ff */
[C---:B------:R-:W-:Y:S02]  /*0260*/  IMAD R16, R5.reuse, 0x4, R2 ;  /* 0x0000000405107824 */ /* 0x040fe400078e0202 */
[C---:B-1-34-:R-:W-:Y:S02]  /*0270*/  IMAD.WIDE R12, R5.reuse, 0x4, R6 ;  /* 0x00000004050c7825 */ /* 0x05afe400078e0206 */
[----:B------:R-:W1:Y:S02]  /*0280*/  LDS R17, [R8] ;  /* 0x0000000008117984 */ /* 0x000e640000000800 */
[----:B--2---:R-:W-:Y:S01]  /*0290*/  IMAD.WIDE R14, R5, 0x4, R10 ;  /* 0x00000004050e7825 */ /* 0x004fe200078e020a */
[----:B0-----:R-:W-:Y:S01]  /*02a0*/  IADD3 R5, PT, PT, R18, R5, RZ ;  /* 0x0000000512057210 */ /* 0x001fe20007ffe0ff */
[----:B------:R-:W0:Y:S03]  /*02b0*/  LDS R19, [R16] ;  /* 0x0000000010137984 */ /* 0x000e260000000800 */
[----:B------:R-:W-:Y:S01]  /*02c0*/  ISETP.GE.AND P0, PT, R5, R3, PT ;  /* 0x000000030500720c */ /* 0x000fe20003f06270 */
[----:B-1----:R3:W-:Y:S04]  /*02d0*/  STG.E desc[UR8][R12.64], R17 ;  /* 0x000000110c007986 */ /* 0x0027e8000c101908 */
[----:B0-----:R3:W-:Y:S08]  /*02e0*/  STG.E desc[UR8][R14.64], R19 ;  /* 0x000000130e007986 */ /* 0x0017f0000c101908 */
[----:B------:R-:W-:Y:S05]  /*02f0*/  @!P0 BRA `(.L_x_5) ;  /* 0xfffffffc00d48947 */ /* 0x000fea000383ffff */
.L_x_4:
[----:B------:R-:W-:Y:S05]  /*0300*/  BSYNC.RECONVERGENT B0 ;  /* 0x0000000000007941 */ /* 0x000fea0003800200 */
.L_x_3:
[----:B------:R-:W-:Y:S06]  /*0310*/  BAR.SYNC.DEFER_BLOCKING 0x0 ;  /* 0x0000000000007b1d */ /* 0x000fec0000010000 */
[----:B------:R-:W-:Y:S05]  /*0320*/  @!P2 EXIT ;  /* 0x000000000000a94d */ /* 0x000fea0003800000 */
[----:B------:R-:W-:Y:S01]  /*0330*/  IMAD R8, R3, 0x4, R2 ;  /* 0x0000000403087824 */ /* 0x000fe200078e0202 */
[C---:B------:R-:W-:Y:S01]  /*0340*/  LOP3.LUT R5, R9.reuse, 0x7, RZ, 0xc0, !PT ;  /* 0x0000000709057812 */ /* 0x040fe200078ec0ff */
[----:B------:R-:W-:Y:S01]  /*0350*/  IMAD R4, R0, R9, RZ ;  /* 0x0000000900047224 */ /* 0x000fe200078e02ff */
[C---:B------:R-:W-:Y:S01]  /*0360*/  LOP3.LUT R6, R9.reuse, 0xfffffff0, RZ, 0xc0, !PT ;  /* 0xfffffff009067812 */ /* 0x040fe200078ec0ff */
[----:B------:R-:W0:Y:S01]  /*0370*/  LDCU UR10, c[0x0][0x360] ;  /* 0x00006c00ff0a77ac */ /* 0x000e220008000800 */
[C---:B------:R-:W-:Y:S02]  /*0380*/  LEA R7, R9.reuse, R8, 0x2 ;  /* 0x0000000809077211 */ /* 0x040fe400078e10ff */
[----:B------:R-:W-:Y:S01]  /*0390*/  LOP3.LUT R8, R9, 0x3, RZ, 0xc0, !PT ;  /* 0x0000000309087812 */ /* 0x000fe200078ec0ff */
[----:B------:R-:W-:Y:S01]  /*03a0*/  IMAD.MOV.U32 R9, RZ, RZ, RZ ;  /* 0x000000ffff097224 */ /* 0x000fe200078e00ff */
[----:B------:R-:W-:-:S06]  /*03b0*/  UMOV UR7, 0x1 ;  /* 0x0000000100077882 */ /* 0x000fcc0000000000 */
.L_x_29:
[----:B01-34-:R-:W1:Y:S08]  /*03c0*/  LDC.64 R16, c[0x0][0x398] ;  /* 0x0000e600ff107b82 */ /* 0x01be700000000a00 */
[----:B--2---:R-:W2:Y:S08]  /*03d0*/  LDC.64 R20, c[0x0][0x3a0] ;  /* 0x0000e800ff147b82 */ /* 0x004eb00000000a00 */
[----:B------:R-:W3:Y:S01]  /*03e0*/  LDC.64 R22, c[0x0][0x3a8] ;  /* 0x0000ea00ff167b82 */ /* 0x000ee20000000a00 */
[----:B-1----:R-:W-:-:S07]  /*03f0*/  IMAD.WIDE.U32 R16, R9, 0x4, R16 ;  /* 0x0000000409107825 */ /* 0x002fce00078e0010 */
[----:B------:R-:W1:Y:S01]  /*0400*/  LDC R13, c[0x0][0x3dc] ;  /* 0x0000f700ff0d7b82 */ /* 0x000e620000000800 */
[----:B------:R4:W5:Y:S01]  /*0410*/  LDG.E.CONSTANT R10, desc[UR8][R16.64] ;  /* 0x00000008100a7981 */ /* 0x000962000c1e9900 */
[----:B--2---:R-:W-:-:S06]  /*0420*/  IMAD.WIDE.U32 R20, R9, 0x4, R20 ;  /* 0x0000000409147825 */ /* 0x004fcc00078e0014 */
[----:B------:R-:W2:Y:S01]  /*0430*/  LDC.64 R14, c[0x0][0x380] ;  /* 0x0000e000ff0e7b82 */ /* 0x000ea20000000a00 */
[----:B------:R4:W5:Y:S01]  /*0440*/  LDG.E.CONSTANT R11, desc[UR8][R20.64] ;  /* 0x00000008140b7981 */ /* 0x000962000c1e9900 */
[----:B---3--:R-:W-:-:S05]  /*0450*/  IMAD.WIDE.U32 R22, R9, 0x4, R22 ;  /* 0x0000000409167825 */ /* 0x008fca00078e0016 */
[----:B------:R4:W5:Y:S01]  /*0460*/  LDG.E.CONSTANT R12, desc[UR8][R22.64] ;  /* 0x00000008160c7981 */ /* 0x000962000c1e9900 */
[-C--:B-1----:R-:W-:Y:S01]  /*0470*/  ISETP.GE.AND P0, PT, R0, R13.reuse, PT ;  /* 0x0000000d0000720c */ /* 0x082fe20003f06270 */
[----:B------:R-:W-:Y:S01]  /*0480*/  IMAD R19, R9, R13, RZ ;  /* 0x0000000d09137224 */ /* 0x000fe200078e02ff */
[----:B------:R-:W-:Y:S04]  /*0490*/  BSSY.RECONVERGENT B0, `(.L_x_6) ;  /* 0x00000a0000007945 */ /* 0x000fe80003800200 */
[----:B------:R-:W-:Y:S01]  /*04a0*/  SHF.R.S32.HI R18, RZ, 0x1f, R19 ;  /* 0x0000001fff127819 */ /* 0x000fe20000011413 */
[----:B--2---:R-:W-:-:S06]  /*04b0*/  IMAD.WIDE R14, R19, 0x4, R14 ;  /* 0x00000004130e7825 */ /* 0x004fcc00078e020e */
[----:B----4-:R-:W-:Y:S05]  /*04c0*/  @P0 BRA `(.L_x_7) ;  /* 0x0000000800700947 */ /* 0x010fea0003800000 */
[----:B------:R-:W1:Y:S01]  /*04d0*/  LDCU UR6, c[0x0][0x3dc] ;  /* 0x00007b80ff0677ac */ /* 0x000e620008000800 */
[----:B------:R-:W-:Y:S01]  /*04e0*/  CS2R R20, SRZ ;  /* 0x0000000000147805 */ /* 0x000fe2000001ff00 */
[----:B-1----:R-:W-:-:S04]  /*04f0*/  UIADD3 UR4, UPT, UPT, UR6, -0x1, URZ ;  /* 0xffffffff06047890 */ /* 0x002fc8000fffe0ff */
[----:B------:R-:W-:-:S09]  /*0500*/  UISETP.GE.U32.AND UP0, UPT, UR4, 0xf, UPT ;  /* 0x0000000f0400788c */ /* 0x000fd2000bf06070 */
[----:B------:R-:W-:Y:S05]  /*0510*/  BRA.U !UP0, `(.L_x_8) ;  /* 0x00000005080c7547 */ /* 0x000fea000b800000 */
[----:B------:R-:W1:Y:S01]  /*0520*/  S2UR UR5, SR_CgaCtaId ;  /* 0x00000000000579c3 */ /* 0x000e620000008800 */
[----:B------:R-:W-:Y:S01]  /*0530*/  UMOV UR4, 0x400 ;  /* 0x0000040000047882 */ /* 0x000fe20000000000 */
[----:B------:R-:W-:Y:S01]  /*0540*/  IADD3 R22, PT, PT, -R6, RZ, RZ ;  /* 0x000000ff06167210 */ /* 0x000fe20007ffe1ff */
[----:B------:R-:W-:-:S05]  /*0550*/  IMAD.MOV.U32 R20, RZ, RZ, RZ ;  /* 0x000000ffff147224 */ /* 0x000fca00078e00ff */
[----:B------:R-:W2:Y:S01]  /*0560*/  LDC.64 R16, c[0x0][0x380] ;  /* 0x0000e000ff107b82 */ /* 0x000ea20000000a00 */
[----:B-1----:R-:W-:-:S06]  /*0570*/  ULEA UR4, UR5, UR4, 0x18 ;  /* 0x0000000405047291 */ /* 0x002fcc000f8ec0ff */
[----:B------:R-:W-:Y:S02]  /*0580*/  LEA R21, R4, UR4, 0x2 ;  /* 0x0000000404157c11 */ /* 0x000fe4000f8e10ff */
[----:B--2---:R-:W-:Y:S02]  /*0590*/  LEA R16, P1, R19, R16, 0x2 ;  /* 0x0000001013107211 */ /* 0x004fe400078210ff */
[----:B------:R-:W-:Y:S02]  /*05a0*/  IADD3 R21, PT, PT, R21, 0x20, RZ ;  /* 0x0000002015157810 */ /* 0x000fe40007ffe0ff */
[----:B------:R-:W-:Y:S02]  /*05b0*/  IADD3 R16, P2, PT, R16, 0x20, RZ ;  /* 0x0000002010107810 */ /* 0x000fe40007f5e0ff */
[----:B------:R-:W-:-:S05]  /*05c0*/  LEA.HI.X R17, R19, R17, R18, 0x2, P1 ;  /* 0x0000001113117211 */ /* 0x000fca00008f1412 */
[----:B------:R-:W-:-:S07]  /*05d0*/  IMAD.X R17, RZ, RZ, R17, P2 ;  /* 0x000000ffff117224 */ /* 0x000fce00010e0611 */
.L_x_9:
[----:B------:R-:W2:Y:S04]  /*05e0*/  LDG.E.CONSTANT R26, desc[UR8][R16.64+-0x20] ;  /* 0xffffe008101a7981 */ /* 0x000ea8000c1e9900 */
[----:B------:R-:W3:Y:S04]  /*05f0*/  LDG.E.CONSTANT R27, desc[UR8][R16.64+-0x1c] ;  /* 0xffffe408101b7981 */ /* 0x000ee8000c1e9900 */
[----:B------:R-:W4:Y:S04]  /*0600*/  LDG.E.CONSTANT R24, desc[UR8][R16.64+-0x18] ;  /* 0xffffe80810187981 */ /* 0x000f28000c1e9900 */
[----:B------:R-:W4:Y:S04]  /*0610*/  LDG.E.CONSTANT R23, desc[UR8][R16.64+-0x14] ;  /* 0xffffec0810177981 */ /* 0x000f28000c1e9900 */
[----:B------:R-:W2:Y:S04]  /*0620*/  LDS R25, [R21+-0x20] ;  /* 0xffffe00015197984 */ /* 0x000ea80000000800 */
[----:B------:R-:W-:Y:S01]  /*0630*/  LDS R29, [R21+0x1c] ;  /* 0x00001c00151d7984 */ /* 0x000fe20000000800 */
[----:B--2---:R-:W-:-:S03]  /*0640*/  FFMA R25, R25, R26, R20 ;  /* 0x0000001a19197223 */ /* 0x004fc60000000014 */
[----:B------:R-:W3:Y:S04]  /*0650*/  LDS R20, [R21+-0x1c] ;  /* 0xffffe40015147984 */ /* 0x000ee80000000800 */
[----:B------:R-:W4:Y:S01]  /*0660*/  LDS R26, [R21+-0x18] ;  /* 0xffffe800151a7984 */ /* 0x000f220000000800 */
[----:B---3--:R-:W-:-:S03]  /*0670*/  FFMA R25, R20, R27, R25 ;  /* 0x0000001b14197223 */ /* 0x008fc60000000019 */
[----:B------:R-:W2:Y:S01]  /*0680*/  LDG.E.CONSTANT R20, desc[UR8][R16.64+-0x10] ;  /* 0xfffff00810147981 */ /* 0x000ea2000c1e9900 */
[----:B----4-:R-:W-:-:S03]  /*0690*/  FFMA R26, R26, R24, R25 ;  /* 0x000000181a1a7223 */ /* 0x010fc60000000019 */
[----:B------:R-:W1:Y:S04]  /*06a0*/  LDS R25, [R21+-0x14] ;  /* 0xffffec0015197984 */ /* 0x000e680000000800 */
[----:B------:R-:W3:Y:S01]  /*06b0*/  LDG.E.CONSTANT R24, desc[UR8][R16.64+-0xc] ;  /* 0xfffff40810187981 */ /* 0x000ee2000c1e9900 */
[----:B-1----:R-:W-:-:S03]  /*06c0*/  FFMA R27, R25, R23, R26 ;  /* 0x00000017191b7223 */ /* 0x002fc6000000001a */
[----:B------:R-:W4:Y:S04]  /*06d0*/  LDG.E.CONSTANT R25, desc[UR8][R16.64+-0x8] ;  /* 0xfffff80810197981 */ /* 0x000f28000c1e9900 */
[----:B------:R-:W4:Y:S04]  /*06e0*/  LDG.E.CONSTANT R23, desc[UR8][R16.64+-0x4] ;  /* 0xfffffc0810177981 */ /* 0x000f28000c1e9900 */
[----:B------:R-:W2:Y:S02]  /*06f0*/  LDS R26, [R21+-0x10] ;  /* 0xfffff000151a7984 */ /* 0x000ea40000000800 */
[----:B--2---:R-:W-:-:S02]  /*0700*/  FFMA R27, R26, R20, R27 ;  /* 0x000000141a1b7223 */ /* 0x004fc4000000001b */
[----:B------:R-:W3:Y:S02]  /*0710*/  LDS R20, [R21+-0xc] ;  /* 0xfffff40015147984 */ /* 0x000ee40000000800 */
[----:B---3--:R-:W-:Y:S02]  /*0720*/  FFMA R24, R20, R24, R27 ;  /* 0x0000001814187223 */ /* 0x008fe4000000001b */
[----:B------:R-:W4:Y:S04]  /*0730*/  LDS R27, [R21+-0x8] ;  /* 0xfffff800151b7984 */ /* 0x000f280000000800 */
[----:B------:R-:W2:Y:S01]  /*0740*/  LDG.E.CONSTANT R20, desc[UR8][R16.64] ;  /* 0x0000000810147981 */ /* 0x000ea2000c1e9900 */
[----:B----4-:R-:W-:-:S03]  /*0750*/  FFMA R26, R27, R25, R24 ;  /* 0x000000191b1a7223 */ /* 0x010fc60000000018 */
[----:B------:R-:W1:Y:S04]  /*0760*/  LDS R25, [R21+-0x4] ;  /* 0xfffffc0015197984 */ /* 0x000e680000000800 */
[----:B------:R-:W3:Y:S01]  /*0770*/  LDG.E.CONSTANT R24, desc[UR8][R16.64+0x4] ;  /* 0x0000040810187981 */ /* 0x000ee2000c1e9900 */
[----:B-1----:R-:W-:-:S03]  /*0780*/  FFMA R27, R25, R23, R26 ;  /* 0x00000017191b7223 */ /* 0x002fc6000000001a */
[----:B------:R-:W4:Y:S04]  /*0790*/  LDG.E.CONSTANT R25, desc[UR8][R16.64+0x8] ;  /* 0x0000080810197981 */ /* 0x000f28000c1e9900 */
[----:B------:R-:W4:Y:S04]  /*07a0*/  LDG.E.CONSTANT R23, desc[UR8][R16.64+0xc] ;  /* 0x00000c0810177981 */ /* 0x000f28000c1e9900 */
[----:B------:R-:W2:Y:S02]  /*07b0*/  LDS R26, [R21] ;  /* 0x00000000151a7984 */ /* 0x000ea40000000800 */
[----:B--2---:R-:W-:-:S02]  /*07c0*/  FFMA R27, R26, R20, R27 ;  /* 0x000000141a1b7223 */ /* 0x004fc4000000001b */
[----:B------:R-:W3:Y:S02]  /*07d0*/  LDS R20, [R21+0x4] ;  /* 0x0000040015147984 */ /* 0x000ee40000000800 */
[----:B---3--:R-:W-:Y:S02]  /*07e0*/  FFMA R24, R20, R24, R27 ;  /* 0x0000001814187223 */ /* 0x008fe4000000001b */
[----:B------:R-:W4:Y:S04]  /*07f0*/  LDS R27, [R21+0x8] ;  /* 0x00000800151b7984 */ /* 0x000f280000000800 */
[----:B------:R-:W2:Y:S01]  /*0800*/  LDG.E.CONSTANT R20, desc[UR8][R16.64+0x10] ;  /* 0x0000100810147981 */ /* 0x000ea2000c1e9900 */
[----:B----4-:R-:W-:-:S03]  /*0810*/  FFMA R26, R27, R25, R24 ;  /* 0x000000191b1a7223 */ /* 0x010fc60000000018 */
[----:B------:R-:W1:Y:S04]  /*0820*/  LDS R25, [R21+0xc] ;  /* 0x00000c0015197984 */ /* 0x000e680000000800 */
[----:B------:R-:W3:Y:S01]  /*0830*/  LDG.E.CONSTANT R24, desc[UR8][R16.64+0x14] ;  /* 0x0000140810187981 */ /* 0x000ee2000c1e9900 */
[----:B-1----:R-:W-:-:S03]  /*0840*/  FFMA R27, R25, R23, R26 ;  /* 0x00000017191b7223 */ /* 0x002fc6000000001a */
[----:B------:R-:W4:Y:S04]  /*0850*/  LDG.E.CONSTANT R25, desc[UR8][R16.64+0x18] ;  /* 0x0000180810197981 */ /* 0x000f28000c1e9900 */
[----:B------:R1:W4:Y:S01]  /*0860*/  LDG.E.CONSTANT R23, desc[UR8][R16.64+0x1c] ;  /* 0x00001c0810177981 */ /* 0x000322000c1e9900 */
[----:B------:R-:W-:-:S03]  /*0870*/  IADD3 R22, PT, PT, R22, 0x10, RZ ;  /* 0x0000001016167810 */ /* 0x000fc60007ffe0ff */
[----:B------:R-:W2:Y:S01]  /*0880*/  LDS R26, [R21+0x10] ;  /* 0x00001000151a7984 */ /* 0x000ea20000000800 */
[----:B------:R-:W-:Y:S02]  /*0890*/  ISETP.NE.AND P1, PT, R22, RZ, PT ;  /* 0x000000ff1600720c */ /* 0x000fe40003f25270 */
[----:B-1----:R-:W-:-:S05]  /*08a0*/  IADD3 R16, P2, PT, R16, 0x40, RZ ;  /* 0x0000004010107810 */ /* 0x002fca0007f5e0ff */
[----:B------:R-:W-:Y:S02]  /*08b0*/  IMAD.X R17, RZ, RZ, R17, P2 ;  /* 0x000000ffff117224 */ /* 0x000fe400010e0611 */
[----:B--2---:R-:W-:Y:S02]  /*08c0*/  FFMA R27, R26, R20, R27 ;  /* 0x000000141a1b7223 */ /* 0x004fe4000000001b */
[----:B------:R-:W3:Y:S02]  /*08d0*/  LDS R20, [R21+0x14] ;  /* 0x0000140015147984 */ /* 0x000ee40000000800 */
[----:B---3--:R-:W-:Y:S02]  /*08e0*/  FFMA R20, R20, R24, R27 ;  /* 0x0000001814147223 */ /* 0x008fe4000000001b */
[----:B------:R1:W4:Y:S02]  /*08f0*/  LDS R27, [R21+0x18] ;  /* 0x00001800151b7984 */ /* 0x0003240000000800 */
[----:B-1----:R-:W-:Y:S01]  /*0900*/  IADD3 R21, PT, PT, R21, 0x40, RZ ;  /* 0x0000004015157810 */ /* 0x002fe20007ffe0ff */
[----:B----4-:R-:W-:-:S04]  /*0910*/  FFMA R20, R27, R25, R20 ;  /* 0x000000191b147223 */ /* 0x010fc80000000014 */
[----:B------:R-:W-:Y:S01]  /*0920*/  FFMA R20, R29, R23, R20 ;  /* 0x000000171d147223 */ /* 0x000fe20000000014 */
[----:B------:R-:W-:Y:S06]  /*0930*/  @P1 BRA `(.L_x_9) ;  /* 0xfffffffc00281947 */ /* 0x000fec000383ffff */
[----:B------:R-:W-:-:S07]  /*0940*/  IMAD.MOV.U32 R21, RZ, RZ, R6 ;  /* 0x000000ffff157224 */ /* 0x000fce00078e0006 */
.L_x_8:
[----:B------:R-:W-:-:S04]  /*0950*/  ULOP3.LUT UR4, UR6, 0xf, URZ, 0xc0, !UPT ;  /* 0x0000000f06047892 */ /* 0x000fc8000f8ec0ff */
[----:B------:R-:W-:-:S09]  /*0960*/  UISETP.NE.AND UP0, UPT, UR4, URZ, UPT ;  /* 0x000000ff0400728c */ /* 0x000fd2000bf05270 */
[----:B------:R-:W-:Y:S05]  /*0970*/  BRA.U !UP0, `(.L_x_10) ;  /* 0x0000000508387547 */ /* 0x000fea000b800000 */
[----:B------:R-:W-:Y:S01]  /*0980*/  UIADD3 UR4, UPT, UPT, UR4, -0x1, URZ ;  /* 0xffffffff04047890 */ /* 0x000fe2000fffe0ff */
[----:B------:R-:W-:-:S03]  /*0990*/  ISETP.NE.AND P1, PT, R5, RZ, PT ;  /* 0x000000ff0500720c */ /* 0x000fc60003f25270 */
[----:B------:R-:W-:-:S09]  /*09a0*/  UISETP.GE.U32.AND UP0, UPT, UR4, 0x7, UPT ;  /* 0x000000070400788c */ /* 0x000fd2000bf06070 */
[----:B------:R-:W-:Y:S05]  /*09b0*/  BRA.U !UP0, `(.L_x_11) ;  /* 0x00000001087c7547 */ /* 0x000fea000b800000 */
[----:B------:R-:W-:-:S05]  /*09c0*/  IMAD.WIDE.U32 R16, R21, 0x4, R14 ;  /* 0x0000000415107825 */ /* 0x000fca00078e000e */
[----:B------:R-:W2:Y:S04]  /*09d0*/  LDG.E.CONSTANT R26, desc[UR8][R16.64] ;  /* 0x00000008101a7981 */ /* 0x000ea8000c1e9900 */
[----:B------:R-:W3:Y:S04]  /*09e0*/  LDG.E.CONSTANT R25, desc[UR8][R16.64+0x4] ;  /* 0x0000040810197981 */ /* 0x000ee8000c1e9900 */
[----:B------:R-:W4:Y:S04]  /*09f0*/  LDG.E.CONSTANT R24, desc[UR8][R16.64+0x8] ;  /* 0x0000080810187981 */ /* 0x000f28000c1e9900 */
[----:B------:R-:W4:Y:S01]  /*0a00*/  LDG.E.CONSTANT R23, desc[UR8][R16.64+0xc] ;  /* 0x00000c0810177981 */ /* 0x000f22000c1e9900 */
[----:B------:R-:W1:Y:S01]  /*0a10*/  S2UR UR5, SR_CgaCtaId ;  /* 0x00000000000579c3 */ /* 0x000e620000008800 */
[----:B------:R-:W-:Y:S01]  /*0a20*/  UMOV UR4, 0x400 ;  /* 0x0000040000047882 */ /* 0x000fe20000000000 */
[----:B------:R-:W-:Y:S01]  /*0a30*/  IADD3 R22, PT, PT, R4, R21, RZ ;  /* 0x0000001504167210 */ /* 0x000fe20007ffe0ff */
[----:B-1----:R-:W-:-:S06]  /*0a40*/  ULEA UR4, UR5, UR4, 0x18 ;  /* 0x0000000405047291 */ /* 0x002fcc000f8ec0ff */
[----:B------:R-:W-:-:S05]  /*0a50*/  LEA R22, R22, UR4, 0x2 ;  /* 0x0000000416167c11 */ /* 0x000fca000f8e10ff */
[----:B------:R-:W2:Y:S04]  /*0a60*/  LDS R27, [R22] ;  /* 0x00000000161b7984 */ /* 0x000ea80000000800 */
[----:B------:R-:W-:Y:S01]  /*0a70*/  LDS R29, [R22+0x18] ;  /* 0x00001800161d7984 */ /* 0x000fe20000000800 */
[----:B--2---:R-:W-:-:S03]  /*0a80*/  FFMA R26, R27, R26, R20 ;  /* 0x0000001a1b1a7223 */ /* 0x004fc60000000014 */
[----:B------:R-:W3:Y:S04]  /*0a90*/  LDS R27, [R22+0x4] ;  /* 0x00000400161b7984 */ /* 0x000ee80000000800 */
[----:B------:R-:W2:Y:S01]  /*0aa0*/  LDG.E.CONSTANT R20, desc[UR8][R16.64+0x10] ;  /* 0x0000100810147981 */ /* 0x000ea2000c1e9900 */
[----:B---3--:R-:W-:-:S03]  /*0ab0*/  FFMA R25, R27, R25, R26 ;  /* 0x000000191b197223 */ /* 0x008fc6000000001a */
[----:B------:R-:W4:Y:S02]  /*0ac0*/  LDS R26, [R22+0x8] ;  /* 0x00000800161a7984 */ /* 0x000f240000000800 */
[----:B----4-:R-:W-:Y:S02]  /*0ad0*/  FFMA R26, R26, R24, R25 ;  /* 0x000000181a1a7223 */ /* 0x010fe40000000019 */
[----:B------:R-:W1:Y:S04]  /*0ae0*/  LDS R25, [R22+0xc] ;  /* 0x00000c0016197984 */ /* 0x000e680000000800 */
[----:B------:R-:W3:Y:S01]  /*0af0*/  LDG.E.CONSTANT R24, desc[UR8][R16.64+0x14] ;  /* 0x0000140810187981 */ /* 0x000ee2000c1e9900 */
[----:B-1----:R-:W-:-:S03]  /*0b00*/  FFMA R27, R25, R23, R26 ;  /* 0x00000017191b7223 */ /* 0x002fc6000000001a */
[----:B------:R-:W4:Y:S04]  /*0b10*/  LDG.E.CONSTANT R23, desc[UR8][R16.64+0x18] ;  /* 0x0000180810177981 */ /* 0x000f28000c1e9900 */
[----:B------:R-:W4:Y:S04]  /*0b20*/  LDG.E.CONSTANT R25, desc[UR8][R16.64+0x1c] ;  /* 0x00001c0810197981 */ /* 0x000f28000c1e9900 */
[----:B------:R-:W2:Y:S01]  /*0b30*/  LDS R26, [R22+0x10] ;  /* 0x00001000161a7984 */ /* 0x000ea20000000800 */
[----:B------:R-:W-:Y:S02]  /*0b40*/  VIADD R21, R21, 0x8 ;  /* 0x0000000815157836 */ /* 0x000fe40000000000 */
[----:B--2---:R-:W-:-:S02]  /*0b50*/  FFMA R27, R26, R20, R27 ;  /* 0x000000141a1b7223 */ /* 0x004fc4000000001b */
[----:B------:R-:W3:Y:S04]  /*0b60*/  LDS R20, [R22+0x14] ;  /* 0x0000140016147984 */ /* 0x000ee80000000800 */
[----:B------:R-:W1:Y:S01]  /*0b70*/  LDS R26, [R22+0x1c] ;  /* 0x00001c00161a7984 */ /* 0x000e620000000800 */
[----:B---3--:R-:W-:-:S04]  /*0b80*/  FFMA R20, R20, R24, R27 ;  /* 0x0000001814147223 */ /* 0x008fc8000000001b */
[----:B----4-:R-:W-:-:S04]  /*0b90*/  FFMA R20, R29, R23, R20 ;  /* 0x000000171d147223 */ /* 0x010fc80000000014 */
[----:B-1----:R-:W-:-:S07]  /*0ba0*/  FFMA R20, R26, R25, R20 ;  /* 0x000000191a147223 */ /* 0x002fce0000000014 */
.L_x_11:
[----:B------:R-:W-:Y:S05]  /*0bb0*/  @!P1 BRA `(.L_x_10) ;  /* 0x0000000000a89947 */ /* 0x000fea0003800000 */
[----:B------:R-:W-:Y:S02]  /*0bc0*/  IADD3 R16, PT, PT, R5, -0x1, RZ ;  /* 0xffffffff05107810 */ /* 0x000fe40007ffe0ff */
[----:B------:R-:W-:Y:S02]  /*0bd0*/  ISETP.NE.AND P2, PT, R8, RZ, PT ;  /* 0x000000ff0800720c */ /* 0x000fe40003f45270 */
[----:B------:R-:W-:-:S13]  /*0be0*/  ISETP.GE.U32.AND P1, PT, R16, 0x3, PT ;  /* 0x000000031000780c */ /* 0x000fda0003f26070 */
[----:B------:R-:W-:Y:S05]  /*0bf0*/  @!P1 BRA `(.L_x_12) ;  /* 0x00000000004c9947 */ /* 0x000fea0003800000 */
[----:B------:R-:W-:-:S05]  /*0c00*/  IMAD.WIDE.U32 R16, R21, 0x4, R14 ;  /* 0x0000000415107825 */ /* 0x000fca00078e000e */
[----:B------:R-:W2:Y:S04]  /*0c10*/  LDG.E.CONSTANT R26, desc[UR8][R16.64] ;  /* 0x00000008101a7981 */ /* 0x000ea8000c1e9900 */
[----:B------:R-:W3:Y:S04]  /*0c20*/  LDG.E.CONSTANT R23, desc[UR8][R16.64+0x4] ;  /* 0x0000040810177981 */ /* 0x000ee8000c1e9900 */
[----:B------:R-:W4:Y:S04]  /*0c30*/  LDG.E.CONSTANT R22, desc[UR8][R16.64+0x8] ;  /* 0x0000080810167981 */ /* 0x000f28000c1e9900 */
[----:B------:R-:W4:Y:S01]  /*0c40*/  LDG.E.CONSTANT R24, desc[UR8][R16.64+0xc] ;  /* 0x00000c0810187981 */ /* 0x000f22000c1e9900 */
[----:B------:R-:W1:Y:S01]  /*0c50*/  S2UR UR5, SR_CgaCtaId ;  /* 0x00000000000579c3 */ /* 0x000e620000008800 */
[----:B------:R-:W-:Y:S01]  /*0c60*/  UMOV UR4, 0x400 ;  /* 0x0000040000047882 */ /* 0x000fe20000000000 */
[----:B------:R-:W-:Y:S01]  /*0c70*/  IMAD.IADD R25, R4, 0x1, R21 ;  /* 0x0000000104197824 */ /* 0x000fe200078e0215 */
[----:B------:R-:W-:Y:S01]  /*0c80*/  IADD3 R21, PT, PT, R21, 0x4, RZ ;  /* 0x0000000415157810 */ /* 0x000fe20007ffe0ff */
[----:B-1----:R-:W-:-:S06]  /*0c90*/  ULEA UR4, UR5, UR4, 0x18 ;  /* 0x0000000405047291 */ /* 0x002fcc000f8ec0ff */
[----:B------:R-:W-:-:S05]  /*0ca0*/  LEA R25, R25, UR4, 0x2 ;  /* 0x0000000419197c11 */ /* 0x000fca000f8e10ff */
[----:B------:R-:W2:Y:S04]  /*0cb0*/  LDS R27, [R25] ;  /* 0x00000000191b7984 */ /* 0x000ea80000000800 */
[----:B------:R-:W-:Y:S01]  /*0cc0*/  LDS R28, [R25+0xc] ;  /* 0x00000c00191c7984 */ /* 0x000fe20000000800 */
[----:B--2---:R-:W-:-:S03]  /*0cd0*/  FFMA R26, R27, R26, R20 ;  /* 0x0000001a1b1a7223 */ /* 0x004fc60000000014 */
[----:B------:R-:W3:Y:S04]  /*0ce0*/  LDS R27, [R25+0x4] ;  /* 0x00000400191b7984 */ /* 0x000ee80000000800 */
[----:B------:R-:W4:Y:S01]  /*0cf0*/  LDS R20, [R25+0x8] ;  /* 0x0000080019147984 */ /* 0x000f220000000800 */
[----:B---3--:R-:W-:-:S04]  /*0d00*/  FFMA R23, R27, R23, R26 ;  /* 0x000000171b177223 */ /* 0x008fc8000000001a */
[----:B----4-:R-:W-:-:S04]  /*0d10*/  FFMA R23, R20, R22, R23 ;  /* 0x0000001614177223 */ /* 0x010fc80000000017 */
[----:B------:R-:W-:-:S07]  /*0d20*/  FFMA R20, R28, R24, R23 ;  /* 0x000000181c147223 */ /* 0x000fce0000000017 */
.L_x_12:
[----:B------:R-:W-:Y:S05]  /*0d30*/  @!P2 BRA `(.L_x_10) ;  /* 0x000000000048a947 */ /* 0x000fea0003800000 */
[----:B------:R-:W-:-:S05]  /*0d40*/  IMAD.WIDE.U32 R16, R21, 0x4, R14 ;  /* 0x0000000415107825 */ /* 0x000fca00078e000e */
[----:B------:R-:W2:Y:S01]  /*0d50*/  LDG.E.CONSTANT R22, desc[UR8][R16.64] ;  /* 0x0000000810167981 */ /* 0x000ea2000c1e9900 */
[----:B------:R-:W1:Y:S01]  /*0d60*/  S2UR UR5, SR_CgaCtaId ;  /* 0x00000000000579c3 */ /* 0x000e620000008800 */
[----:B------:R-:W-:Y:S01]  /*0d70*/  UMOV UR4, 0x400 ;  /* 0x0000040000047882 */ /* 0x000fe20000000000 */
[----:B------:R-:W-:Y:S02]  /*0d80*/  IADD3 R21, PT, PT, R4, R21, RZ ;  /* 0x0000001504157210 */ /* 0x000fe40007ffe0ff */
[----:B------:R-:W-:Y:S01]  /*0d90*/  ISETP.NE.AND P1, PT, R8, 0x1, PT ;  /* 0x000000010800780c */ /* 0x000fe20003f25270 */
[----:B-1----:R-:W-:-:S06]  /*0da0*/  ULEA UR4, UR5, UR4, 0x18 ;  /* 0x0000000405047291 */ /* 0x002fcc000f8ec0ff */
[----:B------:R-:W-:-:S05]  /*0db0*/  LEA R25, R21, UR4, 0x2 ;  /* 0x0000000415197c11 */ /* 0x000fca000f8e10ff */
[----:B------:R-:W2:Y:S02]  /*0dc0*/  LDS R21, [R25] ;  /* 0x0000000019157984 */ /* 0x000ea40000000800 */
[----:B--2---:R-:W-:Y:S01]  /*0dd0*/  FFMA R20, R21, R22, R20 ;  /* 0x0000001615147223 */ /* 0x004fe20000000014 */
[----:B------:R-:W-:Y:S06]  /*0de0*/  @!P1 BRA `(.L_x_10) ;  /* 0x00000000001c9947 */ /* 0x000fec0003800000 */
[----:B------:R-:W-:Y:S01]  /*0df0*/  ISETP.NE.AND P1, PT, R8, 0x2, PT ;  /* 0x000000020800780c */ /* 0x000fe20003f25270 */
[----:B------:R-:W2:Y:S04]  /*0e00*/  LDG.E.CONSTANT R22, desc[UR8][R16.64+0x4] ;  /* 0x0000040810167981 */ /* 0x000ea8000c1e9900 */
[----:B------:R-:W2:Y:S08]  /*0e10*/  LDS R21, [R25+0x4] ;  /* 0x0000040019157984 */ /* 0x000eb00000000800 */
[----:B------:R-:W3:Y:S04]  /*0e20*/  @P1 LDG.E.CONSTANT R24, desc[UR8][R16.64+0x8] ;  /* 0x0000080810181981 */ /* 0x000ee8000c1e9900 */
[----:B------:R-:W3:Y:S01]  /*0e30*/  @P1 LDS R23, [R25+0x8] ;  /* 0x0000080019171984 */ /* 0x000ee20000000800 */
[----:B--2---:R-:W-:-:S04]  /*0e40*/  FFMA R20, R21, R22, R20 ;  /* 0x0000001615147223 */ /* 0x004fc80000000014 */
[----:B---3--:R-:W-:-:S07]  /*0e50*/  @P1 FFMA R20, R23, R24, R20 ;  /* 0x0000001817141223 */ /* 0x008fce0000000014 */
.L_x_10:
[----:B------:R-:W-:-:S05]  /*0e60*/  IMAD R17, R3, 0x4, R2 ;  /* 0x0000000403117824 */ /* 0x000fca00078e0202 */
[----:B------:R-:W-:-:S05]  /*0e70*/  LEA R17, R0, R17, 0x2 ;  /* 0x0000001100117211 */ /* 0x000fca00078e10ff */
[----:B------:R1:W-:Y:S02]  /*0e80*/  STS [R17], R20 ;  /* 0x0000001411007388 */ /* 0x0003e40000000800 */
.L_x_7:
[----:B0-----:R-:W-:Y:S05]  /*0e90*/  BSYNC.RECONVERGENT B0 ;  /* 0x0000000000007941 */ /* 0x001fea0003800200 */
.L_x_6:
[----:B------:R-:W-:Y:S01]  /*0ea0*/  BAR.SYNC.DEFER_BLOCKING 0x0 ;  /* 0x0000000000007b1d */ /* 0x000fe20000010000 */
[----:B------:R-:W-:-:S05]  /*0eb0*/  ISETP.GE.U32.AND P1, PT, R0, R3, PT ;  /* 0x000000030000720c */ /* 0x000fca0003f26070 */
[----:B------:R-:W-:Y:S04]  /*0ec0*/  BSSY.RECONVERGENT B0, `(.L_x_13) ;  /* 0x000000e000007945 */ /* 0x000fe80003800200 */
[----:B------:R-:W-:Y:S05]  /*0ed0*/  @P0 BRA `(.L_x_14) ;  /* 0x0000000000300947 */ /* 0x000fea0003800000 */
[----:B------:R-:W0:Y:S01]  /*0ee0*/  LDCU.64 UR4, c[0x0][0x388] ;  /* 0x00007100ff0477ac */ /* 0x000e220008000a00 */
[----:B-1----:R-:W-:-:S04]  /*0ef0*/  IADD3 R17, P2, PT, R19, R0, RZ ;  /* 0x0000000013117210 */ /* 0x002fc80007f5e0ff */
[----:B------:R-:W-:Y:S02]  /*0f00*/  IADD3.X R18, PT, PT, RZ, R18, RZ, P2, !PT ;  /* 0x00000012ff127210 */ /* 0x000fe400017fe4ff */
[----:B0-----:R-:W-:-:S04]  /*0f10*/  LEA R16, P2, R17, UR4, 0x2 ;  /* 0x0000000411107c11 */ /* 0x001fc8000f8410ff */
[----:B------:R-:W-:-:S06]  /*0f20*/  LEA.HI.X R17, R17, UR5, R18, 0x2, P2 ;  /* 0x0000000511117c11 */ /* 0x000fcc00090f1412 */
[----:B------:R-:W2:Y:S01]  /*0f30*/  LDG.E.CONSTANT R17, desc[UR8][R16.64] ;  /* 0x0000000810117981 */ /* 0x000ea2000c1e9900 */
[----:B------:R-:W-:-:S05]  /*0f40*/  IMAD R21, R3, 0x4, R2 ;  /* 0x0000000403157824 */ /* 0x000fca00078e0202 */
[C---:B------:R-:W-:Y:S02]  /*0f50*/  LEA R20, R0.reuse, R21, 0x2 ;  /* 0x0000001500147211 */ /* 0x040fe400078e10ff */
[----:B------:R-:W-:-:S03]  /*0f60*/  LEA R21, R0, R7, 0x2 ;  /* 0x0000000700157211 */ /* 0x000fc600078e10ff */
[----:B------:R-:W2:Y:S02]  /*0f70*/  LDS R18, [R20] ;  /* 0x0000000014127984 */ /* 0x000ea40000000800 */
[----:B--2---:R-:W-:-:S05]  /*0f80*/  FADD R18, R18, -R17 ;  /* 0x8000001112127221 */ /* 0x004fca0000000000 */
[----:B------:R0:W-:Y:S02]  /*0f90*/  STS [R21], R18 ;  /* 0x0000001215007388 */ /* 0x0001e40000000800 */
.L_x_14:
[----:B------:R-:W-:Y:S05]  /*0fa0*/  BSYNC.RECONVERGENT B0 ;  /* 0x0000000000007941 */ /* 0x000fea0003800200 */
.L_x_13:
[----:B------:R-:W-:Y:S06]  /*0fb0*/  BAR.SYNC.DEFER_BLOCKING 0x0 ;  /* 0x0000000000007b1d */ /* 0x000fec0000010000 */
[----:B------:R-:W-:Y:S04]  /*0fc0*/  BSSY.RECONVERGENT B0, `(.L_x_15) ;  /* 0x0000034000007945 */ /* 0x000fe80003800200 */
[----:B------:R-:W-:Y:S05]  /*0fd0*/  @P1 BRA `(.L_x_16) ;  /* 0x0000000000c81947 */ /* 0x000fea0003800000 */
[-C--:B0-----:R-:W-:Y:S01]  /*0fe0*/  IABS R18, R13.reuse ;  /* 0x0000000d00127213 */ /* 0x081fe20000000000 */
[----:B------:R-:W0:Y:S01]  /*0ff0*/  S2R R25, SR_CgaCtaId ;  /* 0x0000000000197919 */ /* 0x000e220000008800 */
[----:B-1----:R-:W-:Y:S01]  /*1000*/  MOV R20, 0x400 ;  /* 0x0000040000147802 */ /* 0x002fe20000000f00 */
[----:B-----5:R-:W-:Y:S01]  /*1010*/  FADD R10, -R10, 1 ;  /* 0x3f8000000a0a7421 */ /* 0x020fe20000000100 */
[----:B------:R-:W1:Y:S01]  /*1020*/  I2F.RP R21, R18 ;  /* 0x0000001200157306 */ /* 0x000e620000209400 */
[----:B------:R-:W-:Y:S02]  /*1030*/  ISETP.NE.AND P2, PT, R13, RZ, PT ;  /* 0x000000ff0d00720c */ /* 0x000fe40003f45270 */
[----:B------:R-:W-:-:S05]  /*1040*/  LOP3.LUT R13, RZ, R13, RZ, 0x33, !PT ;  /* 0x0000000dff0d7212 */ /* 0x000fca00078e33ff */
[----:B-1----:R-:W1:Y:S01]  /*1050*/  MUFU.RCP R21, R21 ;  /* 0x0000001500157308 */ /* 0x002e620000001000 */
[----:B0-----:R-:W-:Y:S01]  /*1060*/  LEA R20, R25, R20, 0x18 ;  /* 0x0000001419147211 */ /* 0x001fe200078ec0ff */
[----:B-1----:R-:W-:-:S06]  /*1070*/  VIADD R16, R21, 0xffffffe ;  /* 0x0ffffffe15107836 */ /* 0x002fcc0000000000 */
[----:B------:R0:W1:Y:S02]  /*1080*/  F2I.FTZ.U32.TRUNC.NTZ R17, R16 ;  /* 0x0000001000117305 */ /* 0x000064000021f000 */
[----:B0-----:R-:W-:Y:S01]  /*1090*/  HFMA2 R16, -RZ, RZ, 0, 0 ;  /* 0x00000000ff107431 */ /* 0x001fe200000001ff */
[----:B-1----:R-:W-:-:S05]  /*10a0*/  IADD3 R23, PT, PT, RZ, -R17, RZ ;  /* 0x80000011ff177210 */ /* 0x002fca0007ffe0ff */
[----:B------:R-:W-:-:S04]  /*10b0*/  IMAD R23, R23, R18, RZ ;  /* 0x0000001217177224 */ /* 0x000fc800078e02ff */
[----:B------:R-:W-:-:S04]  /*10c0*/  IMAD.HI.U32 R21, R17, R23, R16 ;  /* 0x0000001711157227 */ /* 0x000fc800078e0010 */
[----:B------:R-:W-:-:S07]  /*10d0*/  IMAD.MOV.U32 R23, RZ, RZ, R0 ;  /* 0x000000ffff177224 */ /* 0x000fce00078e0000 */
.L_x_17:
[----:B------:R-:W0:Y:S01]  /*10e0*/  LDC R16, c[0x0][0x3dc] ;  /* 0x0000f700ff107b82 */ /* 0x000e220000000800 */
[----:B------:R-:W-:-:S05]  /*10f0*/  IABS R22, R23 ;  /* 0x0000001700167213 */ /* 0x000fca0000000000 */
[----:B------:R-:W-:-:S05]  /*1100*/  IMAD.HI.U32 R17, R21, R22, RZ ;  /* 0x0000001615117227 */ /* 0x000fca00078e00ff */
[----:B------:R-:W-:Y:S02]  /*1110*/  IADD3 R25, PT, PT, -R17, RZ, RZ ;  /* 0x000000ff11197210 */ /* 0x000fe40007ffe1ff */
[----:B0-----:R-:W-:-:S05]  /*1120*/  IABS R24, R16 ;  /* 0x0000001000187213 */ /* 0x001fca0000000000 */
[----:B------:R-:W-:Y:S01]  /*1130*/  IMAD R25, R24, R25, R22 ;  /* 0x0000001918197224 */ /* 0x000fe200078e0216 */
[----:B------:R-:W-:-:S04]  /*1140*/  LOP3.LUT R22, R23, R16, RZ, 0x3c, !PT ;  /* 0x0000001017167212 */ /* 0x000fc800078e3cff */
[----:B------:R-:W-:Y:S02]  /*1150*/  ISETP.GT.U32.AND P4, PT, R18, R25, PT ;  /* 0x000000191200720c */ /* 0x000fe40003f84070 */
[----:B------:R-:W-:-:S11]  /*1160*/  ISETP.GE.AND P5, PT, R22, RZ, PT ;  /* 0x000000ff1600720c */ /* 0x000fd60003fa6270 */
[----:B------:R-:W-:Y:S01]  /*1170*/  @!P4 IADD3 R25, PT, PT, R25, -R24, RZ ;  /* 0x800000181919c210 */ /* 0x000fe20007ffe0ff */
[----:B------:R-:W-:-:S03]  /*1180*/  @!P4 VIADD R17, R17, 0x1 ;  /* 0x000000011111c836 */ /* 0x000fc60000000000 */
[----:B------:R-:W-:-:S13]  /*1190*/  ISETP.GE.U32.AND P3, PT, R25, R18, PT ;  /* 0x000000121900720c */ /* 0x000fda0003f66070 */
[----:B------:R-:W-:-:S04]  /*11a0*/  @P3 IADD3 R17, PT, PT, R17, 0x1, RZ ;  /* 0x0000000111113810 */ /* 0x000fc80007ffe0ff */
[----:B------:R-:W-:-:S04]  /*11b0*/  @!P5 IADD3 R17, PT, PT, -R17, RZ, RZ ;  /* 0x000000ff1111d210 */ /* 0x000fc80007ffe1ff */
[----:B------:R-:W-:-:S05]  /*11c0*/  SEL R22, R13, R17, !P2 ;  /* 0x000000110d167207 */ /* 0x000fca0005000000 */
[----:B------:R-:W-:-:S04]  /*11d0*/  IMAD.MOV R17, RZ, RZ, -R22 ;  /* 0x000000ffff117224 */ /* 0x000fc800078e0a16 */
[----:B------:R-:W-:-:S04]  /*11e0*/  IMAD R17, R16, R17, R23 ;  /* 0x0000001110117224 */ /* 0x000fc800078e0217 */
[----:B------:R-:W-:-:S06]  /*11f0*/  IMAD.WIDE R16, R17, 0x4, R14 ;  /* 0x0000000411107825 */ /* 0x000fcc00078e020e */
[----:B--2---:R-:W2:Y:S01]  /*1200*/  LDG.E.CONSTANT R17, desc[UR8][R16.64] ;  /* 0x0000000810117981 */ /* 0x004ea2000c1e9900 */
[----:B------:R-:W-:Y:S02]  /*1210*/  LEA R24, R22, R7, 0x2 ;  /* 0x0000000716187211 */ /* 0x000fe400078e10ff */
[----:B------:R-:W-:-:S04]  /*1220*/  LEA R22, R23, R2, 0x2 ;  /* 0x0000000217167211 */ /* 0x000fc800078e10ff */
[----:B------:R-:W0:Y:S04]  /*1230*/  LDS R24, [R24] ;  /* 0x0000000018187984 */ /* 0x000e280000000800 */
[----:B------:R-:W1:Y:S01]  /*1240*/  LDS R25, [R22] ;  /* 0x0000000016197984 */ /* 0x000e620000000800 */
[----:B0-----:R-:W-:-:S04]  /*1250*/  FMUL R26, R11, R24 ;  /* 0x000000180b1a7220 */ /* 0x001fc80000400000 */
[----:B--2---:R-:W-:Y:S01]  /*1260*/  FMUL R27, R26, R17 ;  /* 0x000000111a1b7220 */ /* 0x004fe20000400000 */
[C---:B------:R-:W-:Y:S01]  /*1270*/  IMAD R26, R23.reuse, 0x4, R20 ;  /* 0x00000004171a7824 */ /* 0x040fe200078e0214 */
[----:B------:R-:W-:Y:S02]  /*1280*/  IADD3 R23, PT, PT, R23, UR10, RZ ;  /* 0x0000000a17177c10 */ /* 0x000fe4000fffe0ff */
[----:B-1----:R-:W-:Y:S02]  /*1290*/  FFMA R25, R12, R25, -R27 ;  /* 0x000000190c197223 */ /* 0x002fe4000000081b */
[----:B------:R-:W-:-:S03]  /*12a0*/  ISETP.GE.AND P3, PT, R23, R3, PT ;  /* 0x000000031700720c */ /* 0x000fc60003f66270 */
[----:B------:R-:W-:Y:S04]  /*12b0*/  STS [R22], R25 ;  /* 0x0000001916007388 */ /* 0x000fe80000000800 */
[----:B------:R-:W0:Y:S02]  /*12c0*/  LDS R27, [R26] ;  /* 0x000000001a1b7984 */ /* 0x000e240000000800 */
[----:B0-----:R-:W-:-:S05]  /*12d0*/  FFMA R27, R10, R27, R25 ;  /* 0x0000001b0a1b7223 */ /* 0x001fca0000000019 */
[----:B------:R2:W-:Y:S01]  /*12e0*/  STS [R26], R27 ;  /* 0x0000001b1a007388 */ /* 0x0005e20000000800 */
[----:B------:R-:W-:Y:S05]  /*12f0*/  @!P3 BRA `(.L_x_17) ;  /* 0xfffffffc0078b947 */ /* 0x000fea000383ffff */
.L_x_16:
[----:B------:R-:W-:Y:S05]  /*1300*/  BSYNC.RECONVERGENT B0 ;  /* 0x0000000000007941 */ /* 0x000fea0003800200 */
.L_x_15:
[----:B------:R-:W3:Y:S01]  /*1310*/  LDC R16, c[0x0][0x3e0] ;  /* 0x0000f800ff107b82 */ /* 0x000ee20000000800 */
[----:B------:R-:W-:Y:S01]  /*1320*/  IADD3 R9, PT, PT, R9, 0x1, RZ ;  /* 0x0000000109097810 */ /* 0x000fe20007ffe0ff */
[----:B------:R-:W4:Y:S06]  /*1330*/  LDCU UR11, c[0x0][0x3d8] ;  /* 0x00007b00ff0b77ac */ /* 0x000f2c0008000800 */
[----:B------:R-:W-:Y:S01]  /*1340*/  BAR.SYNC.DEFER_BLOCKING 0x0 ;  /* 0x0000000000007b1d */ /* 0x000fe20000010000 */
[----:B------:R-:W-:Y:S02]  /*1350*/  ISETP.GE.AND P4, PT, R9, RZ, PT ;  /* 0x000000ff0900720c */ /* 0x000fe40003f86270 */
[----:B---3--:R-:W-:-:S04]  /*1360*/  IABS R13, R16 ;  /* 0x00000010000d7213 */ /* 0x008fc80000000000 */
[----:B-----5:R-:W3:Y:S08]  /*1370*/  I2F.RP R12, R13 ;  /* 0x0000000d000c7306 */ /* 0x020ef00000209400 */
[----:B---3--:R-:W3:Y:S02]  /*1380*/  MUFU.RCP R12, R12 ;  /* 0x0000000c000c7308 */ /* 0x008ee40000001000 */
[----:B---3--:R-:W-:-:S06]  /*1390*/  IADD3 R10, PT, PT, R12, 0xffffffe, RZ ;  /* 0x0ffffffe0c0a7810 */ /* 0x008fcc0007ffe0ff */
[----:B------:R3:W0:Y:S02]  /*13a0*/  F2I.FTZ.U32.TRUNC.NTZ R11, R10 ;  /* 0x0000000a000b7305 */ /* 0x000624000021f000 */
[----:B---3--:R-:W-:Y:S01]  /*13b0*/  MOV R10, RZ ;  /* 0x000000ff000a7202 */ /* 0x008fe20000000f00 */
[----:B0-----:R-:W-:-:S04]  /*13c0*/  IMAD.MOV R14, RZ, RZ, -R11 ;  /* 0x000000ffff0e7224 */ /* 0x001fc800078e0a0b */
[----:B------:R-:W-:Y:S01]  /*13d0*/  IMAD R15, R14, R13, RZ ;  /* 0x0000000d0e0f7224 */ /* 0x000fe200078e02ff */
[----:B------:R-:W-:-:S03]  /*13e0*/  IABS R14, R9 ;  /* 0x00000009000e7213 */ /* 0x000fc60000000000 */
[----:B------:R-:W-:-:S06]  /*13f0*/  IMAD.HI.U32 R11, R11, R15, R10 ;  /* 0x0000000f0b0b7227 */ /* 0x000fcc00078e000a */
[----:B------:R-:W-:-:S04]  /*1400*/  IMAD.HI.U32 R11, R11, R14, RZ ;  /* 0x0000000e0b0b7227 */ /* 0x000fc800078e00ff */
[----:B------:R-:W-:-:S04]  /*1410*/  IMAD.MOV R11, RZ, RZ, -R11 ;  /* 0x000000ffff0b7224 */ /* 0x000fc800078e0a0b */
[----:B------:R-:W-:-:S05]  /*1420*/  IMAD R10, R13, R11, R14 ;  /* 0x0000000b0d0a7224 */ /* 0x000fca00078e020e */
[----:B------:R-:W-:-:S13]  /*1430*/  ISETP.GT.U32.AND P2, PT, R13, R10, PT ;  /* 0x0000000a0d00720c */ /* 0x000fda0003f44070 */
[----:B------:R-:W-:Y:S02]  /*1440*/  @!P2 IADD3 R10, PT, PT, R10, -R13, RZ ;  /* 0x8000000d0a0aa210 */ /* 0x000fe40007ffe0ff */
[----:B------:R-:W-:Y:S02]  /*1450*/  ISETP.NE.AND P2, PT, R16, RZ, PT ;  /* 0x000000ff1000720c */ /* 0x000fe40003f45270 */
[----:B------:R-:W-:-:S13]  /*1460*/  ISETP.GT.U32.AND P3, PT, R13, R10, PT ;  /* 0x0000000a0d00720c */ /* 0x000fda0003f64070 */
[----:B------:R-:W-:Y:S02]  /*1470*/  @!P3 IADD3 R10, PT, PT, R10, -R13, RZ ;  /* 0x8000000d0a0ab210 */ /* 0x000fe40007ffe0ff */
[----:B----4-:R-:W-:-:S03]  /*1480*/  ISETP.NE.AND P3, PT, R9, UR11, PT ;  /* 0x0000000b09007c0c */ /* 0x010fc6000bf65270 */
[----:B------:R-:W-:Y:S01]  /*1490*/  @!P4 IMAD.MOV R10, RZ, RZ, -R10 ;  /* 0x000000ffff0ac224 */ /* 0x000fe200078e0a0a */
[----:B------:R-:W-:-:S04]  /*14a0*/  @!P2 LOP3.LUT R10, RZ, R16, RZ, 0x33, !PT ;  /* 0x00000010ff0aa212 */ /* 0x000fc800078e33ff */
[----:B------:R-:W-:-:S13]  /*14b0*/  ISETP.NE.AND P2, PT, R10, RZ, PT ;  /* 0x000000ff0a00720c */ /* 0x000fda0003f45270 */
[----:B------:R-:W-:Y:S05]  /*14c0*/  @P2 BRA P3, `(.L_x_18) ;  /* 0x0000000000582947 */ /* 0x000fea0001800000 */
[----:B------:R-:W-:Y:S04]  /*14d0*/  BSSY.RECONVERGENT B0, `(.L_x_19) ;  /* 0x0000014000007945 */ /* 0x000fe80003800200 */
[----:B------:R-:W-:Y:S05]  /*14e0*/  @P1 BRA `(.L_x_20) ;  /* 0x0000000000481947 */ /* 0x000fea0003800000 */
[----:B------:R-:W0:Y:S01]  /*14f0*/  S2R R15, SR_CgaCtaId ;  /* 0x00000000000f7919 */ /* 0x000e220000008800 */
[----:B------:R-:W3:Y:S01]  /*1500*/  LDC.64 R12, c[0x0][0x3c0] ;  /* 0x0000f000ff0c7b82 */ /* 0x000ee20000000a00 */
[----:B------:R-:W-:Y:S02]  /*1510*/  MOV R14, 0x400 ;  /* 0x00000400000e7802 */ /* 0x000fe40000000f00 */
[----:B------:R-:W-:-:S05]  /*1520*/  MOV R18, R0 ;  /* 0x0000000000127202 */ /* 0x000fca0000000f00 */
[----:B------:R-:W4:Y:S01]  /*1530*/  LDC.64 R10, c[0x0][0x3c8] ;  /* 0x0000f200ff0a7b82 */ /* 0x000f220000000a00 */
[----:B0-----:R-:W-:-:S07]  /*1540*/  LEA R25, R15, R14, 0x18 ;  /* 0x0000000e0f197211 */ /* 0x001fce00078ec0ff */
.L_x_21:
[C---:B-1----:R-:W-:Y:S01]  /*1550*/  LEA R20, R18.reuse, R25, 0x2 ;  /* 0x0000001912147211 */ /* 0x042fe200078e10ff */
[C---:B------:R-:W-:Y:S02]  /*1560*/  IMAD R22, R18.reuse, 0x4, R2 ;  /* 0x0000000412167824 */ /* 0x040fe400078e0202 */
[----:B0-----:R-:W-:Y:S01]  /*1570*/  IMAD R17, R3, UR7, R18 ;  /* 0x0000000703117c24 */ /* 0x001fe2000f8e0212 */
[----:B------:R-:W-:Y:S01]  /*1580*/  IADD3 R18, PT, PT, R18, UR10, RZ ;  /* 0x0000000a12127c10 */ /* 0x000fe2000fffe0ff */
[----:B------:R-:W0:Y:S02]  /*1590*/  LDS R21, [R20] ;  /* 0x0000000014157984 */ /* 0x000e240000000800 */
[C---:B---3--:R-:W-:Y:S01]  /*15a0*/  IMAD.WIDE R14, R17.reuse, 0x4, R12 ;  /* 0x00000004110e7825 */ /* 0x048fe200078e020c */
[----:B------:R-:W-:Y:S01]  /*15b0*/  ISETP.GE.AND P1, PT, R18, R3, PT ;  /* 0x000000031200720c */ /* 0x000fe20003f26270 */
[----:B------:R-:W1:Y:S02]  /*15c0*/  LDS R23, [R22] ;  /* 0x0000000016177984 */ /* 0x000e640000000800 */
[----:B----4-:R-:W-:-:S02]  /*15d0*/  IMAD.WIDE R16, R17, 0x4, R10 ;  /* 0x0000000411107825 */ /* 0x010fc400078e020a */
[----:B0-----:R0:W-:Y:S04]  /*15e0*/  STG.E desc[UR8][R14.64], R21 ;  /* 0x000000150e007986 */ /* 0x0011e8000c101908 */
[----:B-1----:R0:W-:Y:S04]  /*15f0*/  STG.E desc[UR8][R16.64], R23 ;  /* 0x0000001710007986 */ /* 0x0021e8000c101908 */
[----:B------:R-:W-:Y:S05]  /*1600*/  @!P1 BRA `(.L_x_21) ;  /* 0xfffffffc00d09947 */ /* 0x000fea000383ffff */
.L_x_20:
[----:B------:R-:W-:Y:S05]  /*1610*/  BSYNC.RECONVERGENT B0 ;  /* 0x0000000000007941 */ /* 0x000fea0003800200 */
.L_x_19:
[----:B------:R-:W-:-:S12]  /*1620*/  UIADD3 UR7, UPT, UPT, UR7, 0x1, URZ ;  /* 0x0000000107077890 */ /* 0x000fd8000fffe0ff */
.L_x_18:
[----:B------:R-:W-:Y:S04]  /*1630*/  BSSY.RECONVERGENT B0, `(.L_x_22) ;  /* 0x00000aa000007945 */ /* 0x000fe80003800200 */
[----:B------:R-:W-:Y:S05]  /*1640*/  @P0 BRA `(.L_x_23) ;  /* 0x0000000800a00947 */ /* 0x000fea0003800000 */
[----:B------:R-:W3:Y:S01]  /*1650*/  LDCU UR6, c[0x0][0x3dc] ;  /* 0x00007b80ff0677ac */ /* 0x000ee20008000800 */
[----:B------:R-:W-:Y:S01]  /*1660*/  HFMA2 R13, -RZ, RZ, 0, 0 ;  /* 0x00000000ff0d7431 */ /* 0x000fe200000001ff */
[----:B------:R-:W-:Y:S01]  /*1670*/  SHF.R.S32.HI R12, RZ, 0x1f, R19 ;  /* 0x0000001fff0c7819 */ /* 0x000fe20000011413 */
[----:B0-----:R-:W-:Y:S01]  /*1680*/  IMAD.MOV.U32 R14, RZ, RZ, RZ ;  /* 0x000000ffff0e7224 */ /* 0x001fe200078e00ff */
[----:B---3--:R-:W-:-:S04]  /*1690*/  UIADD3 UR4, UPT, UPT, UR6, -0x1, URZ ;  /* 0xffffffff06047890 */ /* 0x008fc8000fffe0ff */
[----:B------:R-:W-:-:S09]  /*16a0*/  UISETP.GE.U32.AND UP0, UPT, UR4, 0xf, UPT ;  /* 0x0000000f0400788c */ /* 0x000fd2000bf06070 */
[----:B------:R-:W-:Y:S05]  /*16b0*/  BRA.U !UP0, `(.L_x_24) ;  /* 0x0000000508007547 */ /* 0x000fea000b800000 */
[----:B------:R-:W0:Y:S01]  /*16c0*/  S2UR UR5, SR_CgaCtaId ;  /* 0x00000000000579c3 */ /* 0x000e220000008800 */
[----:B------:R-:W-:Y:S01]  /*16d0*/  UMOV UR4, 0x400 ;  /* 0x0000040000047882 */ /* 0x000fe20000000000 */
[----:B------:R-:W-:Y:S01]  /*16e0*/  MOV R13, RZ ;  /* 0x000000ff000d7202 */ /* 0x000fe20000000f00 */
[----:B0-----:R-:W-:-:S03]  /*16f0*/  ULEA UR5, UR5, UR4, 0x18 ;  /* 0x0000000405057291 */ /* 0x001fc6000f8ec0ff */
[----:B------:R-:W-:-:S09]  /*1700*/  UMOV UR4, URZ ;  /* 0x000000ff00047c82 */ /* 0x000fd20008000000 */
.L_x_25:
[----:B------:R-:W0:Y:S01]  /*1710*/  LDC.64 R10, c[0x0][0x390] ;  /* 0x0000e400ff0a7b82 */ /* 0x000e220000000a00 */
[----:B------:R-:W-:-:S04]  /*1720*/  IADD3 R14, P0, PT, R19, UR4, RZ ;  /* 0x00000004130e7c10 */ /* 0x000fc8000ff1e0ff */
[----:B------:R-:W-:Y:S02]  /*1730*/  IADD3.X R15, PT, PT, RZ, R12, RZ, P0, !PT ;  /* 0x0000000cff0f7210 */ /* 0x000fe400007fe4ff */
[----:B0-----:R-:W-:-:S04]  /*1740*/  LEA R10, P0, R14, R10, 0x2 ;  /* 0x0000000a0e0a7211 */ /* 0x001fc800078010ff */
[----:B------:R-:W-:-:S05]  /*1750*/  LEA.HI.X R11, R14, R11, R15, 0x2, P0 ;  /* 0x0000000b0e0b7211 */ /* 0x000fca00000f140f */
[----:B------:R-:W3:Y:S04]  /*1760*/  LDG.E.CONSTANT R25, desc[UR8][R10.64] ;  /* 0x000000080a197981 */ /* 0x000ee8000c1e9900 */
[----:B-1----:R-:W4:Y:S04]  /*1770*/  LDG.E.CONSTANT R20, desc[UR8][R10.64+0x4] ;  /* 0x000004080a147981 */ /* 0x002f28000c1e9900 */
[----:B------:R-:W5:Y:S04]  /*1780*/  LDG.E.CONSTANT R21, desc[UR8][R10.64+0x8] ;  /* 0x000008080a157981 */ /* 0x000f68000c1e9900 */
[----:B------:R-:W5:Y:S04]  /*1790*/  LDG.E.CONSTANT R23, desc[UR8][R10.64+0xc] ;  /* 0x00000c080a177981 */ /* 0x000f68000c1e9900 */
[----:B------:R-:W5:Y:S04]  /*17a0*/  LDG.E.CONSTANT R18, desc[UR8][R10.64+0x10] ;  /* 0x000010080a127981 */ /* 0x000f68000c1e9900 */
[----:B------:R-:W5:Y:S01]  /*17b0*/  LDG.E.CONSTANT R14, desc[UR8][R10.64+0x14] ;  /* 0x000014080a0e7981 */ /* 0x000f62000c1e9900 */
[----:B------:R-:W-:-:S03]  /*17c0*/  VIADD R15, R4, UR4 ;  /* 0x00000004040f7c36 */ /* 0x000fc60008000000 */
[----:B------:R-:W5:Y:S02]  /*17d0*/  LDG.E.CONSTANT R16, desc[UR8][R10.64+0x18] ;  /* 0x000018080a107981 */ /* 0x000f64000c1e9900 */
[----:B------:R-:W-:Y:S02]  /*17e0*/  LEA R15, R15, UR5, 0x2 ;  /* 0x000000050f0f7c11 */ /* 0x000fe4000f8e10ff */
[----:B------:R-:W5:Y:S04]  /*17f0*/  LDG.E.CONSTANT R17, desc[UR8][R10.64+0x1c] ;  /* 0x00001c080a117981 */ /* 0x000f68000c1e9900 */
[----:B------:R-:W3:Y:S04]  /*1800*/  LDS R24, [R15] ;  /* 0x000000000f187984 */ /* 0x000ee80000000800 */
[----:B--2---:R-:W4:Y:S04]  /*1810*/  LDS R26, [R15+0x4] ;  /* 0x000004000f1a7984 */ /* 0x004f280000000800 */
[----:B------:R-:W5:Y:S04]  /*1820*/  LDS R22, [R15+0x8] ;  /* 0x000008000f167984 */ /* 0x000f680000000800 */
[----:B------:R-:W-:Y:S01]  /*1830*/  LDS R29, [R15+0x1c] ;  /* 0x00001c000f1d7984 */ /* 0x000fe20000000800 */
[----:B---3--:R-:W-:-:S03]  /*1840*/  FFMA R25, R24, R25, R13 ;  /* 0x0000001918197223 */ /* 0x008fc6000000000d */
[----:B------:R-:W0:Y:S04]  /*1850*/  LDS R24, [R15+0xc] ;  /* 0x00000c000f187984 */ /* 0x000e280000000800 */
[----:B------:R-:W2:Y:S01]  /*1860*/  LDG.E.CONSTANT R13, desc[UR8][R10.64+0x20] ;  /* 0x000020080a0d7981 */ /* 0x000ea2000c1e9900 */
[----:B----4-:R-:W-:-:S03]  /*1870*/  FFMA R27, R26, R20, R25 ;  /* 0x000000141a1b7223 */ /* 0x010fc60000000019 */
[----:B------:R-:W1:Y:S04]  /*1880*/  LDS R25, [R15+0x10] ;  /* 0x000010000f197984 */ /* 0x000e680000000800 */
[----:B------:R-:W3:Y:S01]  /*1890*/  LDG.E.CONSTANT R20, desc[UR8][R10.64+0x24] ;  /* 0x000024080a147981 */ /* 0x000ee2000c1e9900 */
[----:B-----5:R-:W-:-:S03]  /*18a0*/  FFMA R27, R22, R21, R27 ;  /* 0x00000015161b7223 */ /* 0x020fc6000000001b */
[----:B------:R-:W4:Y:S04]  /*18b0*/  LDG.E.CONSTANT R21, desc[UR8][R10.64+0x28] ;  /* 0x000028080a157981 */ /* 0x000f28000c1e9900 */
[----:B------:R-:W5:Y:S01]  /*18c0*/  LDG.E.CONSTANT R22, desc[UR8][R10.64+0x2c] ;  /* 0x00002c080a167981 */ /* 0x000f62000c1e9900 */
[----:B0-----:R-:W-:-:S03]  /*18d0*/  FFMA R26, R24, R23, R27 ;  /* 0x00000017181a7223 */ /* 0x001fc6000000001b */
[----:B------:R-:W5:Y:S04]  /*18e0*/  LDG.E.CONSTANT R24, desc[UR8][R10.64+0x30] ;  /* 0x000030080a187981 */ /* 0x000f68000c1e9900 */
[----:B------:R-:W5:Y:S01]  /*18f0*/  LDG.E.CONSTANT R23, desc[UR8][R10.64+0x34] ;  /* 0x000034080a177981 */ /* 0x000f62000c1e9900 */
[----:B-1----:R-:W-:-:S03]  /*1900*/  FFMA R27, R25, R18, R26 ;  /* 0x00000012191b7223 */ /* 0x002fc6000000001a */
[----:B------:R-:W5:Y:S04]  /*1910*/  LDG.E.CONSTANT R18, desc[UR8][R10.64+0x38] ;  /* 0x000038080a127981 */ /* 0x000f68000c1e9900 */
[----:B------:R0:W5:Y:S04]  /*1920*/  LDG.E.CONSTANT R25, desc[UR8][R10.64+0x3c] ;  /* 0x00003c080a197981 */ /* 0x000168000c1e9900 */
[----:B------:R-:W1:Y:S04]  /*1930*/  LDS R26, [R15+0x14] ;  /* 0x000014000f1a7984 */ /* 0x000e680000000800 */
[----:B0-----:R-:W-:Y:S04]  /*1940*/  LDS R11, [R15+0x30] ;  /* 0x000030000f0b7984 */ /* 0x001fe80000000800 */
[----:B------:R-:W-:Y:S01]  /*1950*/  LDS R10, [R15+0x34] ;  /* 0x000034000f0a7984 */ /* 0x000fe20000000800 */
[----:B-1----:R-:W-:-:S03]  /*1960*/  FFMA R27, R26, R14, R27 ;  /* 0x0000000e1a1b7223 */ /* 0x002fc6000000001b */
[----:B------:R-:W0:Y:S04]  /*1970*/  LDS R14, [R15+0x18] ;  /* 0x000018000f0e7984 */ /* 0x000e280000000800 */
[----:B------:R-:W2:Y:S01]  /*1980*/  LDS R26, [R15+0x20] ;  /* 0x000020000f1a7984 */ /* 0x000ea20000000800 */
[----:B0-----:R-:W-:-:S03]  /*1990*/  FFMA R14, R14, R16, R27 ;  /* 0x000000100e0e7223 */ /* 0x001fc6000000001b */
[----:B------:R-:W3:Y:S01]  /*19a0*/  LDS R27, [R15+0x24] ;  /* 0x000024000f1b7984 */ /* 0x000ee20000000800 */
[----:B------:R-:W-:-:S03]  /*19b0*/  FFMA R16, R29, R17, R14 ;  /* 0x000000111d107223 */ /* 0x000fc6000000000e */
[----:B------:R-:W4:Y:S04]  /*19c0*/  LDS R14, [R15+0x28] ;  /* 0x000028000f0e7984 */ /* 0x000f280000000800 */
[----:B------:R-:W5:Y:S01]  /*19d0*/  LDS R17, [R15+0x2c] ;  /* 0x00002c000f117984 */ /* 0x000f620000000800 */
[----:B------:R-:W-:-:S06]  /*19e0*/  UIADD3 UR4, UPT, UPT, UR4, 0x10, URZ ;  /* 0x0000001004047890 */ /* 0x000fcc000fffe0ff */
[----:B------:R-:W-:Y:S01]  /*19f0*/  ISETP.NE.AND P0, PT, R6, UR4, PT ;  /* 0x0000000406007c0c */ /* 0x000fe2000bf05270 */
[----:B--2---:R-:W-:Y:S02]  /*1a00*/  FFMA R16, R26, R13, R16 ;  /* 0x0000000d1a107223 */ /* 0x004fe40000000010 */
[----:B------:R-:W-:Y:S02]  /*1a10*/  LDS R13, [R15+0x3c] ;  /* 0x00003c000f0d7984 */ /* 0x000fe40000000800 */
[----:B---3--:R-:W-:Y:S02]  /*1a20*/  FFMA R27, R27, R20, R16 ;  /* 0x000000141b1b7223 */ /* 0x008fe40000000010 */
[----:B------:R-:W0:Y:S02]  /*1a30*/  LDS R16, [R15+0x38] ;  /* 0x000038000f107984 */ /* 0x000e240000000800 */
[----:B----4-:R-:W-:-:S04]  /*1a40*/  FFMA R14, R14, R21, R27 ;  /* 0x000000150e0e7223 */ /* 0x010fc8000000001b */
[----:B-----5:R-:W-:-:S04]  /*1a50*/  FFMA R14, R17, R22, R14 ;  /* 0x00000016110e7223 */ /* 0x020fc8000000000e */
[----:B------:R-:W-:-:S04]  /*1a60*/  FFMA R11, R11, R24, R14 ;  /* 0x000000180b0b7223 */ /* 0x000fc8000000000e */
[----:B------:R-:W-:-:S04]  /*1a70*/  FFMA R11, R10, R23, R11 ;  /* 0x000000170a0b7223 */ /* 0x000fc8000000000b */
[----:B0-----:R-:W-:-:S04]  /*1a80*/  FFMA R16, R16, R18, R11 ;  /* 0x0000001210107223 */ /* 0x001fc8000000000b */
[----:B------:R-:W-:Y:S01]  /*1a90*/  FFMA R13, R13, R25, R16 ;  /* 0x000000190d0d7223 */ /* 0x000fe20000000010 */
[----:B------:R-:W-:Y:S06]  /*1aa0*/  @P0 BRA `(.L_x_25) ;  /* 0xfffffffc00180947 */ /* 0x000fec000383ffff */
[----:B------:R-:W-:-:S07]  /*1ab0*/  MOV R14, R6 ;  /* 0x00000006000e7202 */ /* 0x000fce0000000f00 */
.L_x_24:
[----:B------:R-:W-:-:S04]  /*1ac0*/  ULOP3.LUT UR4, UR6, 0xf, URZ, 0xc0, !UPT ;  /* 0x0000000f06047892 */ /* 0x000fc8000f8ec0ff */
[----:B------:R-:W-:-:S09]  /*1ad0*/  UISETP.NE.AND UP0, UPT, UR4, URZ, UPT ;  /* 0x000000ff0400728c */ /* 0x000fd2000bf05270 */
[----:B------:R-:W-:Y:S05]  /*1ae0*/  BRA.U !UP0, `(.L_x_26) ;  /* 0x0000000508687547 */ /* 0x000fea000b800000 */
[----:B------:R-:W-:Y:S01]  /*1af0*/  UIADD3 UR4, UPT, UPT, UR4, -0x1, URZ ;  /* 0xffffffff04047890 */ /* 0x000fe2000fffe0ff */
[----:B------:R-:W-:-:S03]  /*1b00*/  ISETP.NE.AND P1, PT, R5, RZ, PT ;  /* 0x000000ff0500720c */ /* 0x000fc60003f25270 */
[----:B------:R-:W-:-:S09]  /*1b10*/  UISETP.GE.U32.AND UP0, UPT, UR4, 0x7, UPT ;  /* 0x000000070400788c */ /* 0x000fd2000bf06070 */
[----:B------:R-:W-:Y:S05]  /*1b20*/  BRA.U !UP0, `(.L_x_27) ;  /* 0x00000001088c7547 */ /* 0x000fea000b800000 */
[----:B------:R-:W0:Y:S01]  /*1b30*/  LDC.64 R10, c[0x0][0x390] ;  /* 0x0000e400ff0a7b82 */ /* 0x000e220000000a00 */
[----:B------:R-:W-:-:S04]  /*1b40*/  IADD3 R15, P0, PT, R19, R14, RZ ;  /* 0x0000000e130f7210 */ /* 0x000fc80007f1e0ff */
[----:B------:R-:W-:Y:S02]  /*1b50*/  IADD3.X R16, PT, PT, RZ, R12, RZ, P0, !PT ;  /* 0x0000000cff107210 */ /* 0x000fe400007fe4ff */
[----:B0-----:R-:W-:-:S04]  /*1b60*/  LEA R10, P0, R15, R10, 0x2 ;  /* 0x0000000a0f0a7211 */ /* 0x001fc800078010ff */
[----:B------:R-:W-:-:S05]  /*1b70*/  LEA.HI.X R11, R15, R11, R16, 0x2, P0 ;  /* 0x0000000b0f0b7211 */ /* 0x000fca00000f1410 */
[----:B------:R-:W3:Y:S04]  /*1b80*/  LDG.E.CONSTANT R25, desc[UR8][R10.64] ;  /* 0x000000080a197981 */ /* 0x000ee8000c1e9900 */
[----:B------:R-:W4:Y:S04]  /*1b90*/  LDG.E.CONSTANT R22, desc[UR8][R10.64+0x4] ;  /* 0x000004080a167981 */ /* 0x000f28000c1e9900 */
[----:B------:R-:W5:Y:S04]  /*1ba0*/  LDG.E.CONSTANT R16, desc[UR8][R10.64+0x8] ;  /* 0x000008080a107981 */ /* 0x000f68000c1e9900 */
[----:B-1----:R-:W5:Y:S04]  /*1bb0*/  LDG.E.CONSTANT R20, desc[UR8][R10.64+0xc] ;  /* 0x00000c080a147981 */ /* 0x002f68000c1e9900 */
[----:B------:R-:W5:Y:S04]  /*1bc0*/  LDG.E.CONSTANT R18, desc[UR8][R10.64+0x10] ;  /* 0x000010080a127981 */ /* 0x000f68000c1e9900 */
[----:B------:R-:W5:Y:S04]  /*1bd0*/  LDG.E.CONSTANT R17, desc[UR8][R10.64+0x14] ;  /* 0x000014080a117981 */ /* 0x000f68000c1e9900 */
[----:B------:R-:W5:Y:S04]  /*1be0*/  LDG.E.CONSTANT R15, desc[UR8][R10.64+0x18] ;  /* 0x000018080a0f7981 */ /* 0x000f68000c1e9900 */
[----:B------:R0:W5:Y:S01]  /*1bf0*/  LDG.E.CONSTANT R21, desc[UR8][R10.64+0x1c] ;  /* 0x00001c080a157981 */ /* 0x000162000c1e9900 */
[----:B------:R-:W1:Y:S01]  /*1c00*/  S2UR UR5, SR_CgaCtaId ;  /* 0x00000000000579c3 */ /* 0x000e620000008800 */
[----:B------:R-:W-:Y:S01]  /*1c10*/  UMOV UR4, 0x400 ;  /* 0x0000040000047882 */ /* 0x000fe20000000000 */
[----:B------:R-:W-:Y:S01]  /*1c20*/  IMAD.IADD R24, R4, 0x1, R14 ;  /* 0x0000000104187824 */ /* 0x000fe200078e020e */
[----:B------:R-:W-:Y:S01]  /*1c30*/  IADD3 R14, PT, PT, R14, 0x8, RZ ;  /* 0x000000080e0e7810 */ /* 0x000fe20007ffe0ff */
[----:B-1----:R-:W-:-:S06]  /*1c40*/  ULEA UR4, UR5, UR4, 0x18 ;  /* 0x0000000405047291 */ /* 0x002fcc000f8ec0ff */
[----:B------:R-:W-:-:S05]  /*1c50*/  LEA R24, R24, UR4, 0x2 ;  /* 0x0000000418187c11 */ /* 0x000fca000f8e10ff */
[----:B--2---:R-:W3:Y:S04]  /*1c60*/  LDS R26, [R24] ;  /* 0x00000000181a7984 */ /* 0x004ee80000000800 */
[----:B------:R-:W4:Y:S04]  /*1c70*/  LDS R28, [R24+0x4] ;  /* 0x00000400181c7984 */ /* 0x000f280000000800 */
[----:B------:R-:W5:Y:S04]  /*1c80*/  LDS R23, [R24+0x8] ;  /* 0x0000080018177984 */ /* 0x000f680000000800 */
[----:B0-----:R-:W-:Y:S04]  /*1c90*/  LDS R11, [R24+0x10] ;  /* 0x00001000180b7984 */ /* 0x001fe80000000800 */
[----:B------:R-:W-:Y:S01]  /*1ca0*/  LDS R10, [R24+0x18] ;  /* 0x00001800180a7984 */ /* 0x000fe20000000800 */
[----:B---3--:R-:W-:-:S03]  /*1cb0*/  FFMA R25, R26, R25, R13 ;  /* 0x000000191a197223 */ /* 0x008fc6000000000d */
[----:B------:R-:W0:Y:S01]  /*1cc0*/  LDS R13, [R24+0xc] ;  /* 0x00000c00180d7984 */ /* 0x000e220000000800 */
[----:B----4-:R-:W-:-:S03]  /*1cd0*/  FFMA R28, R28, R22, R25 ;  /* 0x000000161c1c7223 */ /* 0x010fc60000000019 */
[----:B------:R-:W1:Y:S01]  /*1ce0*/  LDS R25, [R24+0x14] ;  /* 0x0000140018197984 */ /* 0x000e620000000800 */
[----:B-----5:R-:W-:-:S03]  /*1cf0*/  FFMA R16, R23, R16, R28 ;  /* 0x0000001017107223 */ /* 0x020fc6000000001c */
[----:B------:R-:W2:Y:S01]  /*1d00*/  LDS R22, [R24+0x1c] ;  /* 0x00001c0018167984 */ /* 0x000ea20000000800 */
[----:B0-----:R-:W-:-:S04]  /*1d10*/  FFMA R16, R13, R20, R16 ;  /* 0x000000140d107223 */ /* 0x001fc80000000010 */
[----:B------:R-:W-:-:S04]  /*1d20*/  FFMA R16, R11, R18, R16 ;  /* 0x000000120b107223 */ /* 0x000fc80000000010 */
[----:B-1----:R-:W-:-:S04]  /*1d30*/  FFMA R17, R25, R17, R16 ;  /* 0x0000001119117223 */ /* 0x002fc80000000010 */
[----:B------:R-:W-:-:S04]  /*1d40*/  FFMA R15, R10, R15, R17 ;  /* 0x0000000f0a0f7223 */ /* 0x000fc80000000011 */
[----:B--2---:R-:W-:-:S07]  /*1d50*/  FFMA R13, R22, R21, R15 ;  /* 0x00000015160d7223 */ /* 0x004fce000000000f */
.L_x_27:
[----:B------:R-:W-:Y:S05]  /*1d60*/  @!P1 BRA `(.L_x_26) ;  /* 0x0000000000c89947 */ /* 0x000fea0003800000 */
[----:B------:R-:W-:Y:S02]  /*1d70*/  IADD3 R10, PT, PT, R5, -0x1, RZ ;  /* 0xffffffff050a7810 */ /* 0x000fe40007ffe0ff */
[----:B------:R-:W-:Y:S02]  /*1d80*/  ISETP.NE.AND P1, PT, R8, RZ, PT ;  /* 0x000000ff0800720c */ /* 0x000fe40003f25270 */
[----:B------:R-:W-:-:S13]  /*1d90*/  ISETP.GE.U32.AND P0, PT, R10, 0x3, PT ;  /* 0x000000030a00780c */ /* 0x000fda0003f06070 */
[----:B------:R-:W-:Y:S05]  /*1da0*/  @!P0 BRA `(.L_x_28) ;  /* 0x00000000005c8947 */ /* 0x000fea0003800000 */
[----:B------:R-:W0:Y:S01]  /*1db0*/  LDC.64 R10, c[0x0][0x390] ;  /* 0x0000e400ff0a7b82 */ /* 0x000e220000000a00 */
[----:B------:R-:W-:-:S05]  /*1dc0*/  IADD3 R15, P0, PT, R19, R14, RZ ;  /* 0x0000000e130f7210 */ /* 0x000fca0007f1e0ff */
[----:B------:R-:W-:Y:S01]  /*1dd0*/  IMAD.X R16, RZ, RZ, R12, P0 ;  /* 0x000000ffff107224 */ /* 0x000fe200000e060c */
[----:B0-----:R-:W-:-:S04]  /*1de0*/  LEA R10, P0, R15, R10, 0x2 ;  /* 0x0000000a0f0a7211 */ /* 0x001fc800078010ff */
[----:B------:R-:W-:-:S05]  /*1df0*/  LEA.HI.X R11, R15, R11, R16, 0x2, P0 ;  /* 0x0000000b0f0b7211 */ /* 0x000fca00000f1410 */
[----:B-1----:R-:W3:Y:S04]  /*1e00*/  LDG.E.CONSTANT R17, desc[UR8][R10.64] ;  /* 0x000000080a117981 */ /* 0x002ee8000c1e9900 */
[----:B------:R-:W4:Y:S04]  /*1e10*/  LDG.E.CONSTANT R18, desc[UR8][R10.64+0x4] ;  /* 0x000004080a127981 */ /* 0x000f28000c1e9900 */
[----:B------:R-:W5:Y:S04]  /*1e20*/  LDG.E.CONSTANT R20, desc[UR8][R10.64+0x8] ;  /* 0x000008080a147981 */ /* 0x000f68000c1e9900 */
[----:B------:R-:W2:Y:S01]  /*1e30*/  LDG.E.CONSTANT R22, desc[UR8][R10.64+0xc] ;  /* 0x00000c080a167981 */ /* 0x000ea2000c1e9900 */
[----:B------:R-:W0:Y:S01]  /*1e40*/  S2UR UR5, SR_CgaCtaId ;  /* 0x00000000000579c3 */ /* 0x000e220000008800 */
[----:B------:R-:W-:Y:S01]  /*1e50*/  UMOV UR4, 0x400 ;  /* 0x0000040000047882 */ /* 0x000fe20000000000 */
[----:B------:R-:W-:-:S02]  /*1e60*/  IADD3 R15, PT, PT, R4, R14, RZ ;  /* 0x0000000e040f7210 */ /* 0x000fc40007ffe0ff */
[----:B------:R-:W-:Y:S01]  /*1e70*/  IADD3 R14, PT, PT, R14, 0x4, RZ ;  /* 0x000000040e0e7810 */ /* 0x000fe20007ffe0ff */
[----:B0-----:R-:W-:-:S06]  /*1e80*/  ULEA UR4, UR5, UR4, 0x18 ;  /* 0x0000000405047291 */ /* 0x001fcc000f8ec0ff */
[----:B------:R-:W-:-:S05]  /*1e90*/  LEA R15, R15, UR4, 0x2 ;  /* 0x000000040f0f7c11 */ /* 0x000fca000f8e10ff */
[----:B------:R-:W3:Y:S04]  /*1ea0*/  LDS R16, [R15] ;  /* 0x000000000f107984 */ /* 0x000ee80000000800 */
[----:B------:R-:W4:Y:S04]  /*1eb0*/  LDS R21, [R15+0x4] ;  /* 0x000004000f157984 */ /* 0x000f280000000800 */
[----:B------:R-:W5:Y:S04]  /*1ec0*/  LDS R23, [R15+0x8] ;  /* 0x000008000f177984 */ /* 0x000f680000000800 */
[----:B------:R-:W2:Y:S01]  /*1ed0*/  LDS R25, [R15+0xc] ;  /* 0x00000c000f197984 */ /* 0x000ea20000000800 */
[----:B---3--:R-:W-:-:S04]  /*1ee0*/  FFMA R16, R16, R17, R13 ;  /* 0x0000001110107223 */ /* 0x008fc8000000000d */
[----:B----4-:R-:W-:-:S04]  /*1ef0*/  FFMA R16, R21, R18, R16 ;  /* 0x0000001215107223 */ /* 0x010fc80000000010 */
[----:B-----5:R-:W-:-:S04]  /*1f00*/  FFMA R16, R23, R20, R16 ;  /* 0x0000001417107223 */ /* 0x020fc80000000010 */
[----:B--2---:R-:W-:-:S07]  /*1f10*/  FFMA R13, R25, R22, R16 ;  /* 0x00000016190d7223 */ /* 0x004fce0000000010 */
.L_x_28:
[----:B------:R-:W-:Y:S05]  /*1f20*/  @!P1 BRA `(.L_x_26) ;  /* 0x0000000000589947 */ /* 0x000fea0003800000 */
[----:B------:R-:W0:Y:S01]  /*1f30*/  LDC.64 R10, c[0x0][0x390] ;  /* 0x0000e400ff0a7b82 */ /* 0x000e220000000a00 */
[----:B------:R-:W-:-:S05]  /*1f40*/  IADD3 R15, P0, PT, R19, R14, RZ ;  /* 0x0000000e130f7210 */ /* 0x000fca0007f1e0ff */
[----:B------:R-:W-:Y:S01]  /*1f50*/  IMAD.X R12, RZ, RZ, R12, P0 ;  /* 0x000000ffff0c7224 */ /* 0x000fe200000e060c */
[----:B0-----:R-:W-:-:S04]  /*1f60*/  LEA R10, P0, R15, R10, 0x2 ;  /* 0x0000000a0f0a7211 */ /* 0x001fc800078010ff */
[----:B------:R-:W-:-:S05]  /*1f70*/  LEA.HI.X R11, R15, R11, R12, 0x2, P0 ;  /* 0x0000000b0f0b7211 */ /* 0x000fca00000f140c */
[----:B------:R-:W3:Y:S01]  /*1f80*/  LDG.E.CONSTANT R15, desc[UR8][R10.64] ;  /* 0x000000080a0f7981 */ /* 0x000ee2000c1e9900 */
[----:B------:R-:W0:Y:S01]  /*1f90*/  S2UR UR5, SR_CgaCtaId ;  /* 0x00000000000579c3 */ /* 0x000e220000008800 */
[----:B------:R-:W-:Y:S01]  /*1fa0*/  UMOV UR4, 0x400 ;  /* 0x0000040000047882 */ /* 0x000fe20000000000 */
[----:B------:R-:W-:Y:S02]  /*1fb0*/  IADD3 R12, PT, PT, R4, R14, RZ ;  /* 0x0000000e040c7210 */ /* 0x000fe40007ffe0ff */
[----:B------:R-:W-:Y:S01]  /*1fc0*/  ISETP.NE.AND P0, PT, R8, 0x1, PT ;  /* 0x000000010800780c */ /* 0x000fe20003f05270 */
[----:B0-----:R-:W-:-:S06]  /*1fd0*/  ULEA UR4, UR5, UR4, 0x18 ;  /* 0x0000000405047291 */ /* 0x001fcc000f8ec0ff */
[----:B-1----:R-:W-:-:S05]  /*1fe0*/  LEA R17, R12, UR4, 0x2 ;  /* 0x000000040c117c11 */ /* 0x002fca000f8e10ff */
[----:B------:R-:W3:Y:S02]  /*1ff0*/  LDS R12, [R17] ;  /* 0x00000000110c7984 */ /* 0x000ee40000000800 */
[----:B---3--:R-:W-:Y:S01]  /*2000*/  FFMA R13, R12, R15, R13 ;  /* 0x0000000f0c0d7223 */ /* 0x008fe2000000000d */
[----:B------:R-:W-:Y:S06]  /*2010*/  @!P0 BRA `(.L_x_26) ;  /* 0x00000000001c8947 */ /* 0x000fec0003800000 */
[----:B------:R-:W-:Y:S01]  /*2020*/  ISETP.NE.AND P0, PT, R8, 0x2, PT ;  /* 0x000000020800780c */ /* 0x000fe20003f05270 */
[----:B------:R-:W3:Y:S04]  /*2030*/  LDG.E.CONSTANT R14, desc[UR8][R10.64+0x4] ;  /* 0x000004080a0e7981 */ /* 0x000ee8000c1e9900 */
[----:B------:R-:W3:Y:S08]  /*2040*/  LDS R12, [R17+0x4] ;  /* 0x00000400110c7984 */ /* 0x000ef00000000800 */
[----:B------:R-:W4:Y:S04]  /*2050*/  @P0 LDG.E.CONSTANT R15, desc[UR8][R10.64+0x8] ;  /* 0x000008080a0f0981 */ /* 0x000f28000c1e9900 */
[----:B------:R-:W4:Y:S01]  /*2060*/  @P0 LDS R16, [R17+0x8] ;  /* 0x0000080011100984 */ /* 0x000f220000000800 */
[----:B---3--:R-:W-:-:S04]  /*2070*/  FFMA R13, R12, R14, R13 ;  /* 0x0000000e0c0d7223 */ /* 0x008fc8000000000d */
[----:B----4-:R-:W-:-:S07]  /*2080*/  @P0 FFMA R13, R16, R15, R13 ;  /* 0x0000000f100d0223 */ /* 0x010fce000000000d */
.L_x_26:
[----:B------:R-:W0:Y:S01]  /*2090*/  LDC.64 R10, c[0x0][0x3d0] ;  /* 0x0000f400ff0a7b82 */ /* 0x000e220000000a00 */
[----:B------:R-:W-:-:S05]  /*20a0*/  IADD3 R19, PT, PT, R19, R0, RZ ;  /* 0x0000000013137210 */ /* 0x000fca0007ffe0ff */
[----:B0-----:R-:W-:-:S05]  /*20b0*/  IMAD.WIDE R10, R19, 0x4, R10 ;  /* 0x00000004130a7825 */ /* 0x001fca00078e020a */
[----:B------:R3:W-:Y:S02]  /*20c0*/  STG.E desc[UR8][R10.64], R13 ;  /* 0x0000000d0a007986 */ /* 0x0007e4000c101908 */
.L_x_23:
[----:B------:R-:W-:Y:S05]  /*20d0*/  BSYNC.RECONVERGENT B0 ;  /* 0x0000000000007941 */ /* 0x000fea0003800200 */
.L_x_22:
[----:B------:R-:W-:Y:S01]  /*20e0*/  BAR.SYNC.DEFER_BLOCKING 0x0 ;  /* 0x0000000000007b1d */ /* 0x000fe20000010000 */
[----:B------:R-:W-:-:S13]  /*20f0*/  ISETP.NE.AND P0, PT, R9, UR11, PT ;  /* 0x0000000b09007c0c */ /* 0x000fda000bf05270 */
[----:B------:R-:W-:Y:S05]  /*2100*/  @P0 BRA `(.L_x_29) ;  /* 0xffffffe000ac0947 */ /* 0x000fea000383ffff */
[----:B------:R-:W-:Y:S05]  /*2110*/  EXIT ;  /* 0x000000000000794d */ /* 0x000fea0003800000 */
.L_x_30:
[----:B------:R-:W-:-:S00]  /*2120*/  BRA `(.L_x_30) ;  /* 0xfffffffc00fc7947 */ /* 0x000fc0000383ffff */
[----:B------:R-:W-:-:S00]  /*2130*/  NOP ;  /* 0x0000000000007918 */ /* 0x000fc00000000000 */
        /* <DEDUP_REMOVED lines=12> */
.L_x_61:


//--------------------- .text._Z21titans_forward_kernelPKfS0_S0_S0_S0_S0_S0_S0_PfS1_S1_ii --------------------------
	.section	.text._Z21titans_forward_kernelPKfS0_S0_S0_S0_S0_S0_S0_PfS1_S1_ii,"ax",@progbits
	.align	128
        .global         _Z21titans_forward_kernelPKfS0_S0_S0_S0_S0_S0_S0_PfS1_S1_ii
        .type           _Z21titans_forward_kernelPKfS0_S0_S0_S0_S0_S0_S0_PfS1_S1_ii,@function
        .size           _Z21titans_forward_kernelPKfS0_S0_S0_S0_S0_S0_S0_PfS1_S1_ii,(.L_x_62 - _Z21titans_forward_kernelPKfS0_S0_S0_S0_S0_S0_S0_PfS1_S1_ii)
        .other          _Z21titans_forward_kernelPKfS0_S0_S0_S0_S0_S0_S0_PfS1_S1_ii,@"STO_CUDA_ENTRY STV_DEFAULT"
_Z21titans_forward_kernelPKfS0_S0_S0_S0_S0_S0_S0_PfS1_S1_ii:
.text._Z21titans_forward_kernelPKfS0_S0_S0_S0_S0_S0_S0_PfS1_S1_ii:
[----:B------:R-:W-:Y:S01]  /*0000*/  LDC R1, c[0x0][0x37c] ;  /* 0x0000df00ff017b82 */ /* 0x000fe20000000800 */
[----:B------:R-:W0:Y:S01]  /*0010*/  S2R R6, SR_TID.X ;  /* 0x0000000000067919 */ /* 0x000e220000002100 */
[----:B------:R-:W1:Y:S06]  /*0020*/  LDCU UR8, c[0x0][0x3dc] ;  /* 0x00007b80ff0877ac */ /* 0x000e6c0008000800 */
[----:B------:R-:W2:Y:S01]  /*0030*/  S2UR UR5, SR_CgaCtaId ;  /* 0x00000000000579c3 */ /* 0x000ea20000008800 */
[----:B------:R-:W-:Y:S01]  /*0040*/  BSSY.RECONVERGENT B0, `(.L_x_31) ;  /* 0x0000019000007945 */ /* 0x000fe20003800200 */
[----:B------:R-:W-:Y:S01]  /*0050*/  UMOV UR4, 0x400 ;  /* 0x0000040000047882 */ /* 0x000fe20000000000 */
[----:B------:R-:W3:Y:S05]  /*0060*/  LDCU.64 UR16, c[0x0][0x358] ;  /* 0x00006b00ff1077ac */ /* 0x000eea0008000a00 */
[----:B------:R-:W4:Y:S01]  /*0070*/  LDC R0, c[0x0][0x3d8] ;  /* 0x0000f600ff007b82 */ /* 0x000f220000000800 */
[----:B-1----:R-:W-:-:S02]  /*0080*/  UIMAD UR18, UR8, UR8, URZ ;  /* 0x00000008081272a4 */ /* 0x002fc4000f8e02ff */
[----:B--2---:R-:W-:-:S04]  /*0090*/  ULEA UR4, UR5, UR4, 0x18 ;  /* 0x0000000405047291 */ /* 0x004fc8000f8ec0ff */
[----:B------:R-:W-:Y:S02]  /*00a0*/  ULEA UR19, UR18, UR4, 0x2 ;  /* 0x0000000412137291 */ /* 0x000fe4000f8e10ff */
[----:B0-----:R-:W-:Y:S02]  /*00b0*/  ISETP.GE.U32.AND P0, PT, R6, UR18, PT ;  /* 0x0000001206007c0c */ /* 0x001fe4000bf06070 */
[----:B----4-:R-:W-:-:S11]  /*00c0*/  ISETP.GE.AND P2, PT, R0, 0x1, PT ;  /* 0x000000010000780c */ /* 0x010fd60003f46270 */
[----:B---3--:R-:W-:Y:S05]  /*00d0*/  @P0 BRA `(.L_x_32) ;  /* 0x00000000003c0947 */ /* 0x008fea0003800000 */
[----:B------:R-:W0:Y:S01]  /*00e0*/  LDC R0, c[0x0][0x360] ;  /* 0x0000d800ff007b82 */ /* 0x000e220000000800 */
[----:B------:R-:W-:-:S07]  /*00f0*/  MOV R7, R6 ;  /* 0x0000000600077202 */ /* 0x000fce0000000f00 */
[----:B------:R-:W1:Y:S08]  /*0100*/  LDC.64 R8, c[0x0][0x3b0] ;  /* 0x0000ec00ff087b82 */ /* 0x000e700000000a00 */
[----:B------:R-:W2:Y:S02]  /*0110*/  LDC.64 R10, c[0x0][0x3b8] ;  /* 0x0000ee00ff0a7b82 */ /* 0x000ea40000000a00 */
.L_x_33:
[----:B-1--4-:R-:W-:-:S04]  /*0120*/  IMAD.WIDE R2, R7, 0x4, R8 ;  /* 0x0000000407027825 */ /* 0x012fc800078e0208 */
[C---:B--2---:R-:W-:Y:S02]  /*0130*/  IMAD.WIDE R4, R7.reuse, 0x4, R10 ;  /* 0x0000000407047825 */ /* 0x044fe400078e020a */
[----:B------:R-:W2:Y:S04]  /*0140*/  LDG.E.CONSTANT R2, desc[UR16][R2.64] ;  /* 0x0000001002027981 */ /* 0x000ea8000c1e9900 */
[----:B------:R-:W3:Y:S01]  /*0150*/  LDG.E.CONSTANT R4, desc[UR16][R4.64] ;  /* 0x0000001004047981 */ /* 0x000ee2000c1e9900 */
[C---:B------:R-:W-:Y:S02]  /*0160*/  LEA R13, R7.reuse, UR4, 0x2 ;  /* 0x00000004070d7c11 */ /* 0x040fe4000f8e10ff */
[----:B------:R-:W-:Y:S02]  /*0170*/  LEA R15, R7, UR19, 0x2 ;  /* 0x00000013070f7c11 */ /* 0x000fe4000f8e10ff */
[----:B0-----:R-:W-:-:S04]  /*0180*/  IADD3 R7, PT, PT, R0, R7, RZ ;  /* 0x0000000700077210 */ /* 0x001fc80007ffe0ff */
[----:B------:R-:W-:Y:S01]  /*0190*/  ISETP.GE.AND P1, PT, R7, UR18, PT ;  /* 0x0000001207007c0c */ /* 0x000fe2000bf26270 */
[----:B--2---:R4:W-:Y:S04]  /*01a0*/  STS [R13], R2 ;  /* 0x000000020d007388 */ /* 0x0049e80000000800 */
[----:B---3--:R4:W-:Y:S08]  /*01b0*/  STS [R15], R4 ;  /* 0x000000040f007388 */ /* 0x0089f00000000800 */
[----:B------:R-:W-:Y:S05]  /*01c0*/  @!P1 BRA `(.L_x_33) ;  /* 0xfffffffc00d49947 */ /* 0x000fea000383ffff */
.L_x_32:
[----:B------:R-:W-:Y:S05]  /*01d0*/  BSYNC.RECONVERGENT B0 ;  /* 0x0000000000007941 */ /* 0x000fea0003800200 */
.L_x_31:
[----:B------:R-:W-:Y:S06]  /*01e0*/  BAR.SYNC.DEFER_BLOCKING 0x0 ;  /* 0x0000000000007b1d */ /* 0x000fec0000010000 */
[----:B------:R-:W-:Y:S04]  /*01f0*/  BSSY.RECONVERGENT B0, `(.L_x_34) ;  /* 0x0000011000007945 */ /* 0x000fe80003800200 */
[----:B------:R-:W-:Y:S05]  /*0200*/  @P0 BRA `(.L_x_35) ;  /* 0x00000000003c0947 */ /* 0x000fea0003800000 */
[----:B------:R-:W0:Y:S01]  /*0210*/  LDC R14, c[0x0][0x360] ;  /* 0x0000d800ff0e7b82 */ /* 0x000e220000000800 */
[----:B------:R-:W-:-:S07]  /*0220*/  MOV R7, R6 ;  /* 0x0000000600077202 */ /* 0x000fce0000000f00 */
[----:B------:R-:W1:Y:S08]  /*0230*/  LDC.64 R8, c[0x0][0x3c0] ;  /* 0x0000f000ff087b82 */ /* 0x000e700000000a00 */
[----:B------:R-:W2:Y:S02]  /*0240*/  LDC.64 R10, c[0x0][0x3c8] ;  /* 0x0000f200ff0a7b82 */ /* 0x000ea40000000a00 */
.L_x_36:
[C---:B------:R-:W-:Y:S01]  /*0250*/  LEA R0, R7.reuse, UR4, 0x2 ;  /* 0x0000000407007c11 */ /* 0x040fe2000f8e10ff */
[C---:B-1-34-:R-:W-:Y:S01]  /*0260*/  IMAD.WIDE R2, R7.reuse, 0x4, R8 ;  /* 0x0000000407027825 */ /* 0x05afe200078e0208 */
[----:B------:R-:W-:-:S03]  /*0270*/  LEA R12, R7, UR19, 0x2 ;  /* 0x00000013070c7c11 */ /* 0x000fc6000f8e10ff */
[----:B------:R-:W1:Y:S01]  /*0280*/  LDS R13, [R0] ;  /* 0x00000000000d7984 */ /* 0x000e620000000800 */
[----:B--2---:R-:W-:Y:S01]  /*0290*/  IMAD.WIDE R4, R7, 0x4, R10 ;  /* 0x0000000407047825 */ /* 0x004fe200078e020a */
[----:B0-----:R-:W-:Y:S02]  /*02a0*/  IADD3 R7, PT, PT, R14, R7, RZ ;  /* 0x000000070e077210 */ /* 0x001fe40007ffe0ff */
[----:B------:R-:W0:Y:S02]  /*02b0*/  LDS R15, [R12] ;  /* 0x000000000c0f7984 */ /* 0x000e240000000800 */
[----:B------:R-:W-:Y:S02]  /*02c0*/  ISETP.GE.AND P0, PT, R7, UR18, PT ;  /* 0x0000001207007c0c */ /* 0x000fe4000bf06270 */
[----:B-1----:R3:W-:Y:S04]  /*02d0*/  STG.E desc[UR16][R2.64], R13 ;  /* 0x0000000d02007986 */ /* 0x0027e8000c101910 */
[----:B0-----:R3:W-:Y:S07]  /*02e0*/  STG.E desc[UR16][R4.64], R15 ;  /* 0x0000000f04007986 */ /* 0x0017ee000c101910 */
[----:B------:R-:W-:Y:S05]  /*02f0*/  @!P0 BRA `(.L_x_36) ;  /* 0xfffffffc00d48947 */ /* 0x000fea000383ffff */
.L_x_35:
[----:B------:R-:W-:Y:S05]  /*0300*/  BSYNC.RECONVERGENT B0 ;  /* 0x0000000000007941 */ /* 0x000fea0003800200 */
.L_x_34:
[----:B------:R-:W-:Y:S06]  /*0310*/  BAR.SYNC.DEFER_BLOCKING 0x0 ;  /* 0x0000000000007b1d */ /* 0x000fec0000010000 */
[----:B------:R-:W-:Y:S05]  /*0320*/  @!P2 EXIT ;  /* 0x000000000000a94d */ /* 0x000fea0003800000 */
[----:B------:R-:W-:Y:S01]  /*0330*/  ULEA UR7, UR18, UR19, 0x2 ;  /* 0x0000001312077291 */ /* 0x000fe2000f8e10ff */
[----:B------:R-:W-:Y:S01]  /*0340*/  IMAD R0, R6, UR8, RZ ;  /* 0x0000000806007c24 */ /* 0x000fe2000f8e02ff */
[----:B------:R-:W0:Y:S01]  /*0350*/  LDCU UR24, c[0x0][0x360] ;  /* 0x00006c00ff1877ac */ /* 0x000e220008000800 */
[----:B------:R-:W-:Y:S02]  /*0360*/  UIADD3 UR23, UPT, UPT, UR8, -0x1, URZ ;  /* 0xffffffff08177890 */ /* 0x000fe4000fffe0ff */
[----:B------:R-:W-:Y:S02]  /*0370*/  ULOP3.LUT UR22, UR8, 0xf, URZ, 0xc0, !UPT ;  /* 0x0000000f08167892 */ /* 0x000fe4000f8ec0ff */
[----:B------:R-:W-:Y:S02]  /*0380*/  ULOP3.LUT UR21, UR8, 0x7, URZ, 0xc0, !UPT ;  /* 0x0000000708157892 */ /* 0x000fe4000f8ec0ff */
[----:B------:R-:W-:Y:S02]  /*0390*/  ULOP3.LUT UR6, UR8, 0xfffffff0, URZ, 0xc0, !UPT ;  /* 0xfffffff008067892 */ /* 0x000fe4000f8ec0ff */
[----:B------:R-:W-:-:S02]  /*03a0*/  ULOP3.LUT UR20, UR8, 0x3, URZ, 0xc0, !UPT ;  /* 0x0000000308147892 */ /* 0x000fc4000f8ec0ff */
[----:B------:R-:W-:Y:S01]  /*03b0*/  ULEA UR7, UR8, UR7, 0x2 ;  /* 0x0000000708077291 */ /* 0x000fe2000f8e10ff */
[----:B------:R-:W-:-:S11]  /*03c0*/  UMOV UR4, URZ ;  /* 0x000000ff00047c82 */ /* 0x000fd60008000000 */
.L_x_59:
[----:B-1----:R-:W1:Y:S01]  /*03d0*/  LDCU.128 UR12, c[0x0][0x3a0] ;  /* 0x00007400ff0c77ac */ /* 0x002e620008000c00 */
[----:B0-2---:R-:W2:Y:S01]  /*03e0*/  LDC R11, c[0x0][0x3dc] ;  /* 0x0000f700ff0b7b82 */ /* 0x005ea20000000800 */
[----:B------:R-:W0:Y:S07]  /*03f0*/  LDCU.64 UR8, c[0x0][0x398] ;  /* 0x00007300ff0877ac */ /* 0x000e2e0008000a00 */
[----:B---34-:R-:W3:Y:S01]  /*0400*/  LDC.64 R2, c[0x0][0x380] ;  /* 0x0000e000ff027b82 */ /* 0x018ee20000000a00 */
[----:B-1----:R-:W-:-:S02]  /*0410*/  UIMAD.WIDE.U32 UR10, UR4, 0x4, UR12 ;  /* 0x00000004040a78a5 */ /* 0x002fc4000f8e000c */
[----:B------:R-:W-:Y:S02]  /*0420*/  UIMAD.WIDE.U32 UR12, UR4, 0x4, UR14 ;  /* 0x00000004040c78a5 */ /* 0x000fe4000f8e000e */
[----:B0-----:R-:W-:Y:S02]  /*0430*/  UIMAD.WIDE.U32 UR8, UR4, 0x4, UR8 ;  /* 0x00000004040878a5 */ /* 0x001fe4000f8e0008 */
[----:B------:R-:W-:Y:S01]  /*0440*/  IMAD.U32 R14, RZ, RZ, UR10 ;  /* 0x0000000aff0e7e24 */ /* 0x000fe2000f8e00ff */
[----:B------:R-:W-:Y:S02]  /*0450*/  MOV R15, UR11 ;  /* 0x0000000b000f7c02 */ /* 0x000fe40008000f00 */
[----:B------:R-:W-:Y:S02]  /*0460*/  MOV R16, UR12 ;  /* 0x0000000c00107c02 */ /* 0x000fe40008000f00 */
[----:B------:R-:W-:Y:S01]  /*0470*/  MOV R4, UR8 ;  /* 0x0000000800047c02 */ /* 0x000fe20008000f00 */
[----:B-----5:R0:W5:Y:S01]  /*0480*/  LDG.E.CONSTANT R8, desc[UR16][R14.64] ;  /* 0x000000100e087981 */ /* 0x020162000c1e9900 */
[----:B------:R-:W-:-:S02]  /*0490*/  MOV R5, UR9 ;  /* 0x0000000900057c02 */ /* 0x000fc40008000f00 */
[----:B------:R-:W-:-:S03]  /*04a0*/  MOV R17, UR13 ;  /* 0x0000000d00117c02 */ /* 0x000fc60008000f00 */
[----:B------:R0:W5:Y:S04]  /*04b0*/  LDG.E.CONSTANT R7, desc[UR16][R4.64] ;  /* 0x0000001004077981 */ /* 0x000168000c1e9900 */
[----:B------:R0:W5:Y:S01]  /*04c0*/  LDG.E.CONSTANT R9, desc[UR16][R16.64] ;  /* 0x0000001010097981 */ /* 0x000162000c1e9900 */
[C---:B--2---:R-:W-:Y:S01]  /*04d0*/  ISETP.GE.AND P0, PT, R6.reuse, R11, PT ;  /* 0x0000000b0600720c */ /* 0x044fe20003f06270 */
[----:B------:R-:W-:Y:S01]  /*04e0*/  ULEA UR5, UR18, UR19, 0x2 ;  /* 0x0000001312057291 */ /* 0x000fe2000f8e10ff */
[----:B------:R-:W-:Y:S01]  /*04f0*/  IMAD R13, R11, UR4, RZ ;  /* 0x000000040b0d7c24 */ /* 0x000fe2000f8e02ff */
[----:B------:R-:W-:Y:S01]  /*0500*/  UMOV UR11, UR4 ;  /* 0x00000004000b7c82 */ /* 0x000fe20008000000 */
[----:B------:R-:W-:Y:S03]  /*0510*/  BSSY.RECONVERGENT B0, `(.L_x_37) ;  /* 0x000009e000007945 */ /* 0x000fe60003800200 */
[----:B------:R-:W-:Y:S01]  /*0520*/  LEA R10, R6, UR5, 0x2 ;  /* 0x00000005060a7c11 */ /* 0x000fe2000f8e10ff */
[----:B---3--:R-:W-:Y:S01]  /*0530*/  IMAD.WIDE R2, R13, 0x4, R2 ;  /* 0x000000040d027825 */ /* 0x008fe200078e0202 */
[----:B------:R-:W-:-:S04]  /*0540*/  SHF.R.S32.HI R12, RZ, 0x1f, R13 ;  /* 0x0000001fff0c7819 */ /* 0x000fc8000001140d */
[----:B0-----:R-:W-:Y:S05]  /*0550*/  @P0 BRA `(.L_x_38) ;  /* 0x0000000800640947 */ /* 0x001fea0003800000 */
[----:B------:R-:W-:Y:S01]  /*0560*/  UISETP.GE.U32.AND UP0, UPT, UR23, 0xf, UPT ;  /* 0x0000000f1700788c */ /* 0x000fe2000bf06070 */
[----:B------:R-:W-:Y:S01]  /*0570*/  HFMA2 R19, -RZ, RZ, 0, 0 ;  /* 0x00000000ff137431 */ /* 0x000fe200000001ff */
[----:B------:R-:W-:-:S07]  /*0580*/  MOV R15, RZ ;  /* 0x000000ff000f7202 */ /* 0x000fce0000000f00 */
[----:B------:R-:W-:Y:S05]  /*0590*/  BRA.U !UP0, `(.L_x_39) ;  /* 0x00000005080c7547 */ /* 0x000fea000b800000 */
[----:B------:R-:W0:Y:S01]  /*05a0*/  S2UR UR8, SR_CgaCtaId ;  /* 0x00000000000879c3 */ /* 0x000e220000008800 */
[----:B------:R-:W-:Y:S01]  /*05b0*/  UMOV UR5, 0x400 ;  /* 0x0000040000057882 */ /* 0x000fe20000000000 */
[----:B------:R-:W-:-:S06]  /*05c0*/  IMAD.MOV.U32 R19, RZ, RZ, RZ ;  /* 0x000000ffff137224 */ /* 0x000fcc00078e00ff */
[----:B------:R-:W1:Y:S01]  /*05d0*/  LDC.64 R4, c[0x0][0x380] ;  /* 0x0000e000ff047b82 */ /* 0x000e620000000a00 */
[----:B0-----:R-:W-:Y:S02]  /*05e0*/  ULEA UR5, UR8, UR5, 0x18 ;  /* 0x0000000508057291 */ /* 0x001fe4000f8ec0ff */
[----:B------:R-:W-:-:S04]  /*05f0*/  UIADD3 UR8, UPT, UPT, -UR6, URZ, URZ ;  /* 0x000000ff06087290 */ /* 0x000fc8000fffe1ff */
[----:B------:R-:W-:Y:S02]  /*0600*/  LEA R14, R0, UR5, 0x2 ;  /* 0x00000005000e7c11 */ /* 0x000fe4000f8e10ff */
[C---:B-1----:R-:W-:Y:S02]  /*0610*/  LEA R4, P1, R13.reuse, R4, 0x2 ;  /* 0x000000040d047211 */ /* 0x042fe400078210ff */
[----:B------:R-:W-:Y:S02]  /*0620*/  IADD3 R14, PT, PT, R14, 0x20, RZ ;  /* 0x000000200e0e7810 */ /* 0x000fe40007ffe0ff */
[----:B------:R-:W-:Y:S02]  /*0630*/  IADD3 R4, P2, PT, R4, 0x20, RZ ;  /* 0x0000002004047810 */ /* 0x000fe40007f5e0ff */
[----:B------:R-:W-:-:S04]  /*0640*/  LEA.HI.X R5, R13, R5, R12, 0x2, P1 ;  /* 0x000000050d057211 */ /* 0x000fc800008f140c */
[----:B------:R-:W-:-:S07]  /*0650*/  IADD3.X R5, PT, PT, RZ, R5, RZ, P2, !PT ;  /* 0x00000005ff057210 */ /* 0x000fce00017fe4ff */
.L_x_40:
[----:B------:R-:W2:Y:S04]  /*0660*/  LDG.E.CONSTANT R23, desc[UR16][R4.64+-0x20] ;  /* 0xffffe01004177981 */ /* 0x000ea8000c1e9900 */
[----:B------:R-:W3:Y:S04]  /*0670*/  LDG.E.CONSTANT R25, desc[UR16][R4.64+-0x1c] ;  /* 0xffffe41004197981 */ /* 0x000ee8000c1e9900 */
[----:B------:R-:W4:Y:S04]  /*0680*/  LDG.E.CONSTANT R21, desc[UR16][R4.64+-0x18] ;  /* 0xffffe81004157981 */ /* 0x000f28000c1e9900 */
[----:B------:R-:W4:Y:S04]  /*0690*/  LDG.E.CONSTANT R22, desc[UR16][R4.64+-0x14] ;  /* 0xffffec1004167981 */ /* 0x000f28000c1e9900 */
[----:B------:R-:W4:Y:S04]  /*06a0*/  LDG.E.CONSTANT R20, desc[UR16][R4.64+-0x10] ;  /* 0xfffff01004147981 */ /* 0x000f28000c1e9900 */
[----:B------:R-:W4:Y:S04]  /*06b0*/  LDG.E.CONSTANT R17, desc[UR16][R4.64+-0xc] ;  /* 0xfffff41004117981 */ /* 0x000f28000c1e9900 */
[----:B------:R-:W4:Y:S04]  /*06c0*/  LDG.E.CONSTANT R15, desc[UR16][R4.64+-0x8] ;  /* 0xfffff810040f7981 */ /* 0x000f28000c1e9900 */
[----:B------:R-:W2:Y:S04]  /*06d0*/  LDS R18, [R14+-0x20] ;  /* 0xffffe0000e127984 */ /* 0x000ea80000000800 */
[----:B------:R-:W3:Y:S04]  /*06e0*/  LDS R26, [R14+-0x1c] ;  /* 0xffffe4000e1a7984 */ /* 0x000ee80000000800 */
[----:B------:R-:W4:Y:S04]  /*06f0*/  LDG.E.CONSTANT R16, desc[UR16][R4.64+-0x4] ;  /* 0xfffffc1004107981 */ /* 0x000f28000c1e9900 */
[----:B------:R-:W4:Y:S04]  /*0700*/  LDS R24, [R14+-0x18] ;  /* 0xffffe8000e187984 */ /* 0x000f280000000800 */
[----:B------:R-:W-:Y:S01]  /*0710*/  LDS R28, [R14] ;  /* 0x000000000e1c7984 */ /* 0x000fe20000000800 */
[----:B--2---:R-:W-:-:S03]  /*0720*/  FFMA R19, R18, R23, R19 ;  /* 0x0000001712137223 */ /* 0x004fc60000000013 */
[----:B------:R-:W0:Y:S04]  /*0730*/  LDS R23, [R14+-0x14] ;  /* 0xffffec000e177984 */ /* 0x000e280000000800 */
[----:B------:R-:W2:Y:S01]  /*0740*/  LDG.E.CONSTANT R18, desc[UR16][R4.64] ;  /* 0x0000001004127981 */ /* 0x000ea2000c1e9900 */
[----:B---3--:R-:W-:-:S03]  /*0750*/  FFMA R27, R26, R25, R19 ;  /* 0x000000191a1b7223 */ /* 0x008fc60000000013 */
[----:B------:R-:W1:Y:S04]  /*0760*/  LDS R25, [R14+-0x10] ;  /* 0xfffff0000e197984 */ /* 0x000e680000000800 */
[----:B------:R-:W3:Y:S01]  /*0770*/  LDG.E.CONSTANT R19, desc[UR16][R4.64+0x4] ;  /* 0x0000041004137981 */ /* 0x000ee2000c1e9900 */
[----:B----4-:R-:W-:-:S03]  /*0780*/  FFMA R24, R24, R21, R27 ;  /* 0x0000001518187223 */ /* 0x010fc6000000001b */
[----:B------:R-:W4:Y:S04]  /*0790*/  LDS R26, [R14+-0xc] ;  /* 0xfffff4000e1a7984 */ /* 0x000f280000000800 */
[----:B------:R-:W3:Y:S01]  /*07a0*/  LDG.E.CONSTANT R21, desc[UR16][R4.64+0x8] ;  /* 0x0000081004157981 */ /* 0x000ee2000c1e9900 */
[----:B0-----:R-:W-:-:S03]  /*07b0*/  FFMA R24, R23, R22, R24 ;  /* 0x0000001617187223 */ /* 0x001fc60000000018 */
[----:B------:R-:W3:Y:S04]  /*07c0*/  LDG.E.CONSTANT R22, desc[UR16][R4.64+0xc] ;  /* 0x00000c1004167981 */ /* 0x000ee8000c1e9900 */
[----:B------:R-:W3:Y:S01]  /*07d0*/  LDG.E.CONSTANT R23, desc[UR16][R4.64+0x10] ;  /* 0x0000101004177981 */ /* 0x000ee2000c1e9900 */
[----:B-1----:R-:W-:-:S03]  /*07e0*/  FFMA R25, R25, R20, R24 ;  /* 0x0000001419197223 */ /* 0x002fc60000000018 */
[----:B------:R-:W3:Y:S04]  /*07f0*/  LDG.E.CONSTANT R24, desc[UR16][R4.64+0x14] ;  /* 0x0000141004187981 */ /* 0x000ee8000c1e9900 */
[----:B------:R-:W3:Y:S01]  /*0800*/  LDG.E.CONSTANT R20, desc[UR16][R4.64+0x18] ;  /* 0x0000181004147981 */ /* 0x000ee2000c1e9900 */
[----:B----4-:R-:W-:-:S03]  /*0810*/  FFMA R26, R26, R17, R25 ;  /* 0x000000111a1a7223 */ /* 0x010fc60000000019 */
[----:B------:R0:W4:Y:S01]  /*0820*/  LDG.E.CONSTANT R17, desc[UR16][R4.64+0x1c] ;  /* 0x00001c1004117981 */ /* 0x000122000c1e9900 */
[----:B------:R-:W-:-:S03]  /*0830*/  UIADD3 UR8, UPT, UPT, UR8, 0x10, URZ ;  /* 0x0000001008087890 */ /* 0x000fc6000fffe0ff */
[----:B------:R-:W1:Y:S01]  /*0840*/  LDS R25, [R14+-0x8] ;  /* 0xfffff8000e197984 */ /* 0x000e620000000800 */
[----:B------:R-:W-:Y:S01]  /*0850*/  UISETP.NE.AND UP0, UPT, UR8, URZ, UPT ;  /* 0x000000ff0800728c */ /* 0x000fe2000bf05270 */
[----:B0-----:R-:W-:-:S04]  /*0860*/  IADD3 R4, P1, PT, R4, 0x40, RZ ;  /* 0x0000004004047810 */ /* 0x001fc80007f3e0ff */
[----:B------:R-:W-:Y:S01]  /*0870*/  IADD3.X R5, PT, PT, RZ, R5, RZ, P1, !PT ;  /* 0x00000005ff057210 */ /* 0x000fe20000ffe4ff */
[----:B-1----:R-:W-:Y:S02]  /*0880*/  FFMA R15, R25, R15, R26 ;  /* 0x0000000f190f7223 */ /* 0x002fe4000000001a */
[----:B------:R-:W0:Y:S04]  /*0890*/  LDS R26, [R14+-0x4] ;  /* 0xfffffc000e1a7984 */ /* 0x000e280000000800 */
[----:B------:R-:W3:Y:S01]  /*08a0*/  LDS R25, [R14+0x4] ;  /* 0x000004000e197984 */ /* 0x000ee20000000800 */
[----:B0-----:R-:W-:-:S03]  /*08b0*/  FFMA R15, R26, R16, R15 ;  /* 0x000000101a0f7223 */ /* 0x001fc6000000000f */
[----:B------:R-:W0:Y:S01]  /*08c0*/  LDS R16, [R14+0x8] ;  /* 0x000008000e107984 */ /* 0x000e220000000800 */
[----:B--2---:R-:W-:-:S03]  /*08d0*/  FFMA R28, R28, R18, R15 ;  /* 0x000000121c1c7223 */ /* 0x004fc6000000000f */
[----:B------:R-:W1:Y:S04]  /*08e0*/  LDS R15, [R14+0xc] ;  /* 0x00000c000e0f7984 */ /* 0x000e680000000800 */
[----:B------:R-:W2:Y:S01]  /*08f0*/  LDS R18, [R14+0x10] ;  /* 0x000010000e127984 */ /* 0x000ea20000000800 */
[----:B---3--:R-:W-:-:S03]  /*0900*/  FFMA R27, R25, R19, R28 ;  /* 0x00000013191b7223 */ /* 0x008fc6000000001c */
[----:B------:R-:W3:Y:S04]  /*0910*/  LDS R25, [R14+0x14] ;  /* 0x000014000e197984 */ /* 0x000ee80000000800 */
[----:B------:R-:W4:Y:S01]  /*0920*/  LDS R19, [R14+0x18] ;  /* 0x000018000e137984 */ /* 0x000f220000000800 */
[----:B0-----:R-:W-:-:S03]  /*0930*/  FFMA R26, R16, R21, R27 ;  /* 0x00000015101a7223 */ /* 0x001fc6000000001b */
[----:B------:R0:W4:Y:S02]  /*0940*/  LDS R16, [R14+0x1c] ;  /* 0x00001c000e107984 */ /* 0x0001240000000800 */
[----:B0-----:R-:W-:Y:S01]  /*0950*/  IADD3 R14, PT, PT, R14, 0x40, RZ ;  /* 0x000000400e0e7810 */ /* 0x001fe20007ffe0ff */
[----:B-1----:R-:W-:-:S04]  /*0960*/  FFMA R15, R15, R22, R26 ;  /* 0x000000160f0f7223 */ /* 0x002fc8000000001a */
[----:B--2---:R-:W-:-:S04]  /*0970*/  FFMA R18, R18, R23, R15 ;  /* 0x0000001712127223 */ /* 0x004fc8000000000f */
[----:B---3--:R-:W-:-:S04]  /*0980*/  FFMA R18, R25, R24, R18 ;  /* 0x0000001819127223 */ /* 0x008fc80000000012 */
[----:B----4-:R-:W-:-:S04]  /*0990*/  FFMA R19, R19, R20, R18 ;  /* 0x0000001413137223 */ /* 0x010fc80000000012 */
[----:B------:R-:W-:Y:S01]  /*09a0*/  FFMA R19, R16, R17, R19 ;  /* 0x0000001110137223 */ /* 0x000fe20000000013 */
[----:B------:R-:W-:Y:S06]  /*09b0*/  BRA.U UP0, `(.L_x_40) ;  /* 0xfffffffd00287547 */ /* 0x000fec000b83ffff */
[----:B------:R-:W-:-:S07]  /*09c0*/  MOV R15, UR6 ;  /* 0x00000006000f7c02 */ /* 0x000fce0008000f00 */
.L_x_39:
[----:B------:R-:W-:-:S09]  /*09d0*/  UISETP.NE.AND UP0, UPT, UR22, URZ, UPT ;  /* 0x000000ff1600728c */ /* 0x000fd2000bf05270 */
[----:B------:R-:W-:Y:S05]  /*09e0*/  BRA.U !UP0, `(.L_x_41) ;  /* 0x00000005083c7547 */ /* 0x000fea000b800000 */
[----:B------:R-:W-:Y:S02]  /*09f0*/  UIADD3 UR5, UPT, UPT, UR22, -0x1, URZ ;  /* 0xffffffff16057890 */ /* 0x000fe4000fffe0ff */
[----:B------:R-:W-:Y:S02]  /*0a00*/  UISETP.NE.AND UP1, UPT, UR21, URZ, UPT ;  /* 0x000000ff1500728c */ /* 0x000fe4000bf25270 */
[----:B------:R-:W-:-:S09]  /*0a10*/  UISETP.GE.U32.AND UP0, UPT, UR5, 0x7, UPT ;  /* 0x000000070500788c */ /* 0x000fd2000bf06070 */
[----:B------:R-:W-:Y:S05]  /*0a20*/  BRA.U !UP0, `(.L_x_42) ;  /* 0x00000001087c7547 */ /* 0x000fea000b800000 */
[----:B------:R-:W-:-:S05]  /*0a30*/  IMAD.WIDE.U32 R4, R15, 0x4, R2 ;  /* 0x000000040f047825 */ /* 0x000fca00078e0002 */
[----:B------:R-:W2:Y:S04]  /*0a40*/  LDG.E.CONSTANT R25, desc[UR16][R4.64] ;  /* 0x0000001004197981 */ /* 0x000ea8000c1e9900 */
[----:B------:R-:W3:Y:S04]  /*0a50*/  LDG.E.CONSTANT R22, desc[UR16][R4.64+0x4] ;  /* 0x0000041004167981 */ /* 0x000ee8000c1e9900 */
[----:B------:R-:W4:Y:S04]  /*0a60*/  LDG.E.CONSTANT R16, desc[UR16][R4.64+0x8] ;  /* 0x0000081004107981 */ /* 0x000f28000c1e9900 */
[----:B------:R-:W4:Y:S04]  /*0a70*/  LDG.E.CONSTANT R20, desc[UR16][R4.64+0xc] ;  /* 0x00000c1004147981 */ /* 0x000f28000c1e9900 */
[----:B------:R-:W4:Y:S04]  /*0a80*/  LDG.E.CONSTANT R18, desc[UR16][R4.64+0x10] ;  /* 0x0000101004127981 */ /* 0x000f28000c1e9900 */
[----:B------:R-:W4:Y:S04]  /*0a90*/  LDG.E.CONSTANT R17, desc[UR16][R4.64+0x14] ;  /* 0x0000141004117981 */ /* 0x000f28000c1e9900 */
[----:B------:R-:W4:Y:S04]  /*0aa0*/  LDG.E.CONSTANT R14, desc[UR16][R4.64+0x18] ;  /* 0x00001810040e7981 */ /* 0x000f28000c1e9900 */
[----:B------:R0:W4:Y:S01]  /*0ab0*/  LDG.E.CONSTANT R21, desc[UR16][R4.64+0x1c] ;  /* 0x00001c1004157981 */ /* 0x000122000c1e9900 */
[----:B------:R-:W1:Y:S01]  /*0ac0*/  S2UR UR8, SR_CgaCtaId ;  /* 0x00000000000879c3 */ /* 0x000e620000008800 */
[----:B------:R-:W-:Y:S01]  /*0ad0*/  UMOV UR5, 0x400 ;  /* 0x0000040000057882 */ /* 0x000fe20000000000 */
[----:B------:R-:W-:Y:S01]  /*0ae0*/  IMAD.IADD R24, R0, 0x1, R15 ;  /* 0x0000000100187824 */ /* 0x000fe200078e020f */
[----:B------:R-:W-:Y:S01]  /*0af0*/  IADD3 R15, PT, PT, R15, 0x8, RZ ;  /* 0x000000080f0f7810 */ /* 0x000fe20007ffe0ff */
[----:B-1----:R-:W-:-:S06]  /*0b00*/  ULEA UR5, UR8, UR5, 0x18 ;  /* 0x0000000508057291 */ /* 0x002fcc000f8ec0ff */
[----:B------:R-:W-:-:S05]  /*0b10*/  LEA R24, R24, UR5, 0x2 ;  /* 0x0000000518187c11 */ /* 0x000fca000f8e10ff */
[----:B------:R-:W2:Y:S04]  /*0b20*/  LDS R26, [R24] ;  /* 0x00000000181a7984 */ /* 0x000ea80000000800 */
[----:B------:R-:W3:Y:S04]  /*0b30*/  LDS R28, [R24+0x4] ;  /* 0x00000400181c7984 */ /* 0x000ee80000000800 */
[----:B------:R-:W4:Y:S04]  /*0b40*/  LDS R23, [R24+0x8] ;  /* 0x0000080018177984 */ /* 0x000f280000000800 */
[----:B0-----:R-:W-:Y:S04]  /*0b50*/  LDS R5, [R24+0x10] ;  /* 0x0000100018057984 */ /* 0x001fe80000000800 */
[----:B------:R-:W-:Y:S04]  /*0b60*/  LDS R27, [R24+0x14] ;  /* 0x00001400181b7984 */ /* 0x000fe80000000800 */
[----:B------:R-:W-:Y:S01]  /*0b70*/  LDS R4, [R24+0x1c] ;  /* 0x00001c0018047984 */ /* 0x000fe20000000800 */
[----:B--2---:R-:W-:-:S03]  /*0b80*/  FFMA R25, R26, R25, R19 ;  /* 0x000000191a197223 */ /* 0x004fc60000000013 */
[----:B------:R-:W0:Y:S01]  /*0b90*/  LDS R19, [R24+0xc] ;  /* 0x00000c0018137984 */ /* 0x000e220000000800 */
[----:B---3--:R-:W-:-:S03]  /*0ba0*/  FFMA R22, R28, R22, R25 ;  /* 0x000000161c167223 */ /* 0x008fc60000000019 */
[----:B------:R-:W1:Y:S01]  /*0bb0*/  LDS R25, [R24+0x18] ;  /* 0x0000180018197984 */ /* 0x000e620000000800 */
[----:B----4-:R-:W-:-:S04]  /*0bc0*/  FFMA R16, R23, R16, R22 ;  /* 0x0000001017107223 */ /* 0x010fc80000000016 */
[----:B0-----:R-:W-:-:S04]  /*0bd0*/  FFMA R16, R19, R20, R16 ;  /* 0x0000001413107223 */ /* 0x001fc80000000010 */
[----:B------:R-:W-:-:S04]  /*0be0*/  FFMA R16, R5, R18, R16 ;  /* 0x0000001205107223 */ /* 0x000fc80000000010 */
[----:B------:R-:W-:-:S04]  /*0bf0*/  FFMA R16, R27, R17, R16 ;  /* 0x000000111b107223 */ /* 0x000fc80000000010 */
[----:B-1----:R-:W-:-:S04]  /*0c00*/  FFMA R25, R25, R14, R16 ;  /* 0x0000000e19197223 */ /* 0x002fc80000000010 */
[----:B------:R-:W-:-:S07]  /*0c10*/  FFMA R19, R4, R21, R25 ;  /* 0x0000001504137223 */ /* 0x000fce0000000019 */
.L_x_42:
        /* <DEDUP_REMOVED lines=9> */
[----:B------:R-:W4:Y:S01]  /*0cb0*/  LDG.E.CONSTANT R22, desc[UR16][R4.64+0xc] ;  /* 0x00000c1004167981 */ /* 0x000f22000c1e9900 */
[----:B------:R-:W0:Y:S01]  /*0cc0*/  S2UR UR8, SR_CgaCtaId ;  /* 0x00000000000879c3 */ /* 0x000e220000008800 */
[----:B------:R-:W-:Y:S01]  /*0cd0*/  UMOV UR5, 0x400 ;  /* 0x0000040000057882 */ /* 0x000fe20000000000 */
[----:B------:R-:W-:-:S02]  /*0ce0*/  IADD3 R14, PT, PT, R0, R15, RZ ;  /* 0x0000000f000e7210 */ /* 0x000fc40007ffe0ff */
[----:B------:R-:W-:Y:S01]  /*0cf0*/  IADD3 R15, PT, PT, R15, 0x4, RZ ;  /* 0x000000040f0f7810 */ /* 0x000fe20007ffe0ff */
[----:B0-----:R-:W-:-:S06]  /*0d00*/  ULEA UR5, UR8, UR5, 0x18 ;  /* 0x0000000508057291 */ /* 0x001fcc000f8ec0ff */
[----:B------:R-:W-:-:S05]  /*0d10*/  LEA R14, R14, UR5, 0x2 ;  /* 0x000000050e0e7c11 */ /* 0x000fca000f8e10ff */
[----:B------:R-:W2:Y:S04]  /*0d20*/  LDS R16, [R14] ;  /* 0x000000000e107984 */ /* 0x000ea80000000800 */
[----:B------:R-:W3:Y:S04]  /*0d30*/  LDS R21, [R14+0x4] ;  /* 0x000004000e157984 */ /* 0x000ee80000000800 */
[----:B------:R-:W4:Y:S04]  /*0d40*/  LDS R23, [R14+0x8] ;  /* 0x000008000e177984 */ /* 0x000f280000000800 */
[----:B------:R-:W0:Y:S01]  /*0d50*/  LDS R25, [R14+0xc] ;  /* 0x00000c000e197984 */ /* 0x000e220000000800 */
[----:B--2---:R-:W-:-:S04]  /*0d60*/  FFMA R16, R16, R17, R19 ;  /* 0x0000001110107223 */ /* 0x004fc80000000013 */
[----:B---3--:R-:W-:-:S04]  /*0d70*/  FFMA R16, R21, R18, R16 ;  /* 0x0000001215107223 */ /* 0x008fc80000000010 */
[----:B----4-:R-:W-:-:S04]  /*0d80*/  FFMA R16, R23, R20, R16 ;  /* 0x0000001417107223 */ /* 0x010fc80000000010 */
[----:B0-----:R-:W-:-:S07]  /*0d90*/  FFMA R19, R25, R22, R16 ;  /* 0x0000001619137223 */ /* 0x001fce0000000010 */
.L_x_43:
[----:B------:R-:W-:Y:S05]  /*0da0*/  BRA.U !UP1, `(.L_x_41) ;  /* 0x00000001094c7547 */ /* 0x000fea000b800000 */
[----:B------:R-:W-:-:S05]  /*0db0*/  IMAD.WIDE.U32 R4, R15, 0x4, R2 ;  /* 0x000000040f047825 */ /* 0x000fca00078e0002 */
[----:B------:R-:W2:Y:S01]  /*0dc0*/  LDG.E.CONSTANT R16, desc[UR16][R4.64] ;  /* 0x0000001004107981 */ /* 0x000ea2000c1e9900 */
[----:B------:R-:W0:Y:S01]  /*0dd0*/  S2UR UR8, SR_CgaCtaId ;  /* 0x00000000000879c3 */ /* 0x000e220000008800 */
[----:B------:R-:W-:Y:S01]  /*0de0*/  UMOV UR5, 0x400 ;  /* 0x0000040000057882 */ /* 0x000fe20000000000 */
[----:B------:R-:W-:Y:S01]  /*0df0*/  IADD3 R15, PT, PT, R0, R15, RZ ;  /* 0x0000000f000f7210 */ /* 0x000fe20007ffe0ff */
[----:B------:R-:W-:Y:S02]  /*0e00*/  UISETP.NE.AND UP0, UPT, UR20, 0x1, UPT ;  /* 0x000000011400788c */ /* 0x000fe4000bf05270 */
[----:B0-----:R-:W-:-:S06]  /*0e10*/  ULEA UR5, UR8, UR5, 0x18 ;  /* 0x0000000508057291 */ /* 0x001fcc000f8ec0ff */
[----:B------:R-:W-:-:S05]  /*0e20*/  LEA R18, R15, UR5, 0x2 ;  /* 0x000000050f127c11 */ /* 0x000fca000f8e10ff */
[----:B------:R-:W2:Y:S02]  /*0e30*/  LDS R14, [R18] ;  /* 0x00000000120e7984 */ /* 0x000ea40000000800 */
[----:B--2---:R-:W-:Y:S01]  /*0e40*/  FFMA R19, R14, R16, R19 ;  /* 0x000000100e137223 */ /* 0x004fe20000000013 */
[----:B------:R-:W-:Y:S06]  /*0e50*/  BRA.U !UP0, `(.L_x_41) ;  /* 0x0000000108207547 */ /* 0x000fec000b800000 */
[----:B------:R-:W-:Y:S01]  /*0e60*/  UISETP.NE.AND UP0, UPT, UR20, 0x2, UPT ;  /* 0x000000021400788c */ /* 0x000fe2000bf05270 */
[----:B------:R-:W2:Y:S04]  /*0e70*/  LDG.E.CONSTANT R15, desc[UR16][R4.64+0x4] ;  /* 0x00000410040f7981 */ /* 0x000ea8000c1e9900 */
[----:B------:R-:W2:Y:S01]  /*0e80*/  LDS R14, [R18+0x4] ;  /* 0x00000400120e7984 */ /* 0x000ea20000000800 */
[----:B------:R-:W-:-:S13]  /*0e90*/  PLOP3.LUT P1, PT, PT, PT, UP0, 0x80, 0x8 ;  /* 0x000000000008781c */ /* 0x000fda0003f2f008 */
[----:B------:R-:W3:Y:S04]  /*0ea0*/  @P1 LDG.E.CONSTANT R17, desc[UR16][R4.64+0x8] ;  /* 0x0000081004111981 */ /* 0x000ee8000c1e9900 */
[----:B------:R-:W3:Y:S01]  /*0eb0*/  @P1 LDS R16, [R18+0x8] ;  /* 0x0000080012101984 */ /* 0x000ee20000000800 */
[----:B--2---:R-:W-:-:S04]  /*0ec0*/  FFMA R19, R14, R15, R19 ;  /* 0x0000000f0e137223 */ /* 0x004fc80000000013 */
[----:B---3--:R-:W-:-:S07]  /*0ed0*/  @P1 FFMA R19, R16, R17, R19 ;  /* 0x0000001110131223 */ /* 0x008fce0000000013 */
.L_x_41:
[----:B------:R0:W-:Y:S02]  /*0ee0*/  STS [R10], R19 ;  /* 0x000000130a007388 */ /* 0x0001e40000000800 */
.L_x_38:
[----:B------:R-:W-:Y:S05]  /*0ef0*/  BSYNC.RECONVERGENT B0 ;  /* 0x0000000000007941 */ /* 0x000fea0003800200 */
.L_x_37:
[----:B------:R-:W-:Y:S01]  /*0f00*/  BAR.SYNC.DEFER_BLOCKING 0x0 ;  /* 0x0000000000007b1d */ /* 0x000fe20000010000 */
[----:B------:R-:W-:-:S05]  /*0f10*/  ISETP.GE.U32.AND P1, PT, R6, UR18, PT ;  /* 0x0000001206007c0c */ /* 0x000fca000bf26070 */
[----:B------:R-:W-:Y:S04]  /*0f20*/  BSSY.RECONVERGENT B0, `(.L_x_44) ;  /* 0x000000c000007945 */ /* 0x000fe80003800200 */
[----:B------:R-:W-:Y:S05]  /*0f30*/  @P0 BRA `(.L_x_45) ;  /* 0x0000000000280947 */ /* 0x000fea0003800000 */
[----:B------:R-:W1:Y:S01]  /*0f40*/  LDCU.64 UR8, c[0x0][0x388] ;  /* 0x00007100ff0877ac */ /* 0x000e620008000a00 */
[----:B------:R-:W-:Y:S01]  /*0f50*/  IADD3 R13, P2, PT, R13, R6, RZ ;  /* 0x000000060d0d7210 */ /* 0x000fe20007f5e0ff */
[----:B0-----:R-:W0:Y:S03]  /*0f60*/  LDS R10, [R10] ;  /* 0x000000000a0a7984 */ /* 0x001e260000000800 */
[----:B------:R-:W-:Y:S02]  /*0f70*/  IADD3.X R12, PT, PT, RZ, R12, RZ, P2, !PT ;  /* 0x0000000cff0c7210 */ /* 0x000fe400017fe4ff */
[----:B-1----:R-:W-:-:S04]  /*0f80*/  LEA R4, P2, R13, UR8, 0x2 ;  /* 0x000000080d047c11 */ /* 0x002fc8000f8410ff */
[----:B------:R-:W-:-:S06]  /*0f90*/  LEA.HI.X R5, R13, UR9, R12, 0x2, P2 ;  /* 0x000000090d057c11 */ /* 0x000fcc00090f140c */
[----:B------:R-:W0:Y:S01]  /*0fa0*/  LDG.E.CONSTANT R5, desc[UR16][R4.64] ;  /* 0x0000001004057981 */ /* 0x000e22000c1e9900 */
[----:B------:R-:W-:Y:S01]  /*0fb0*/  LEA R13, R6, UR7, 0x2 ;  /* 0x00000007060d7c11 */ /* 0x000fe2000f8e10ff */
[----:B0-----:R-:W-:-:S05]  /*0fc0*/  FADD R12, R10, -R5 ;  /* 0x800000050a0c7221 */ /* 0x001fca0000000000 */
[----:B------:R1:W-:Y:S02]  /*0fd0*/  STS [R13], R12 ;  /* 0x0000000c0d007388 */ /* 0x0003e40000000800 */
.L_x_45:
[----:B------:R-:W-:Y:S05]  /*0fe0*/  BSYNC.RECONVERGENT B0 ;  /* 0x0000000000007941 */ /* 0x000fea0003800200 */
.L_x_44:
[----:B------:R-:W-:Y:S06]  /*0ff0*/  BAR.SYNC.DEFER_BLOCKING 0x0 ;  /* 0x0000000000007b1d */ /* 0x000fec0000010000 */
[----:B------:R-:W-:Y:S04]  /*1000*/  BSSY.RECONVERGENT B0, `(.L_x_46) ;  /* 0x0000034000007945 */ /* 0x000fe80003800200 */
[----:B------:R-:W-:Y:S05]  /*1010*/  @P1 BRA `(.L_x_47) ;  /* 0x0000000000c81947 */ /* 0x000fea0003800000 */
[-C--:B------:R-:W-:Y:S01]  /*1020*/  IABS R4, R11.reuse ;  /* 0x0000000b00047213 */ /* 0x080fe20000000000 */
[----:B------:R-:W2:Y:S01]  /*1030*/  S2R R17, SR_CgaCtaId ;  /* 0x0000000000117919 */ /* 0x000ea20000008800 */
[----:B------:R-:W3:Y:S01]  /*1040*/  LDC R5, c[0x0][0x3dc] ;  /* 0x0000f700ff057b82 */ /* 0x000ee20000000800 */
[----:B-1----:R-:W-:Y:S01]  /*1050*/  HFMA2 R12, -RZ, RZ, 0, 0 ;  /* 0x00000000ff0c7431 */ /* 0x002fe200000001ff */
[----:B------:R-:W1:Y:S01]  /*1060*/  I2F.RP R14, R4 ;  /* 0x00000004000e7306 */ /* 0x000e620000209400 */
[----:B0-----:R-:W-:Y:S01]  /*1070*/  MOV R10, 0x400 ;  /* 0x00000400000a7802 */ /* 0x001fe20000000f00 */
[----:B-----5:R-:W-:Y:S01]  /*1080*/  FADD R7, -R7, 1 ;  /* 0x3f80000007077421 */ /* 0x020fe20000000100 */
[----:B------:R-:W-:Y:S02]  /*1090*/  ISETP.NE.AND P2, PT, R11, RZ, PT ;  /* 0x000000ff0b00720c */ /* 0x000fe40003f45270 */
[----:B------:R-:W-:-:S03]  /*10a0*/  LOP3.LUT R11, RZ, R11, RZ, 0x33, !PT ;  /* 0x0000000bff0b7212 */ /* 0x000fc600078e33ff */
[----:B-1----:R-:W0:Y:S01]  /*10b0*/  MUFU.RCP R14, R14 ;  /* 0x0000000e000e7308 */ /* 0x002e220000001000 */
[----:B--2---:R-:W-:Y:S01]  /*10c0*/  LEA R10, R17, R10, 0x18 ;  /* 0x0000000a110a7211 */ /* 0x004fe200078ec0ff */
[----:B0-----:R-:W-:Y:S01]  /*10d0*/  VIADD R13, R14, 0xffffffe ;  /* 0x0ffffffe0e0d7836 */ /* 0x001fe20000000000 */
[----:B------:R-:W-:-:S05]  /*10e0*/  MOV R14, R6 ;  /* 0x00000006000e7202 */ /* 0x000fca0000000f00 */
[----:B------:R-:W0:Y:S02]  /*10f0*/  F2I.FTZ.U32.TRUNC.NTZ R13, R13 ;  /* 0x0000000d000d7305 */ /* 0x000e24000021f000 */
[----:B0-----:R-:W-:-:S05]  /*1100*/  IADD3 R15, PT, PT, RZ, -R13, RZ ;  /* 0x8000000dff0f7210 */ /* 0x001fca0007ffe0ff */
[----:B------:R-:W-:-:S04]  /*1110*/  IMAD R15, R15, R4, RZ ;  /* 0x000000040f0f7224 */ /* 0x000fc800078e02ff */
[----:B---3--:R-:W-:-:S07]  /*1120*/  IMAD.HI.U32 R12, R13, R15, R12 ;  /* 0x0000000f0d0c7227 */ /* 0x008fce00078e000c */
.L_x_48:
[----:B------:R-:W-:Y:S02]  /*1130*/  IABS R15, R14 ;  /* 0x0000000e000f7213 */ /* 0x000fe40000000000 */
[----:B------:R-:W-:-:S03]  /*1140*/  IABS R18, R5 ;  /* 0x0000000500127213 */ /* 0x000fc60000000000 */
[----:B------:R-:W-:-:S05]  /*1150*/  IMAD.HI.U32 R13, R12, R15, RZ ;  /* 0x0000000f0c0d7227 */ /* 0x000fca00078e00ff */
[----:B------:R-:W-:-:S05]  /*1160*/  IADD3 R16, PT, PT, -R13, RZ, RZ ;  /* 0x000000ff0d107210 */ /* 0x000fca0007ffe1ff */
[----:B------:R-:W-:-:S05]  /*1170*/  IMAD R15, R18, R16, R15 ;  /* 0x00000010120f7224 */ /* 0x000fca00078e020f */
[----:B------:R-:W-:-:S13]  /*1180*/  ISETP.GT.U32.AND P4, PT, R4, R15, PT ;  /* 0x0000000f0400720c */ /* 0x000fda0003f84070 */
[----:B------:R-:W-:Y:S01]  /*1190*/  @!P4 IADD3 R15, PT, PT, R15, -R18, RZ ;  /* 0x800000120f0fc210 */ /* 0x000fe20007ffe0ff */
[----:B------:R-:W-:-:S03]  /*11a0*/  @!P4 VIADD R13, R13, 0x1 ;  /* 0x000000010d0dc836 */ /* 0x000fc60000000000 */
[----:B------:R-:W-:Y:S02]  /*11b0*/  ISETP.GE.U32.AND P3, PT, R15, R4, PT ;  /* 0x000000040f00720c */ /* 0x000fe40003f66070 */
[----:B------:R-:W-:-:S04]  /*11c0*/  LOP3.LUT R15, R14, R5, RZ, 0x3c, !PT ;  /* 0x000000050e0f7212 */ /* 0x000fc800078e3cff */
[----:B------:R-:W-:-:S07]  /*11d0*/  ISETP.GE.AND P5, PT, R15, RZ, PT ;  /* 0x000000ff0f00720c */ /* 0x000fce0003fa6270 */
[----:B------:R-:W-:-:S06]  /*11e0*/  @P3 IADD3 R13, PT, PT, R13, 0x1, RZ ;  /* 0x000000010d0d3810 */ /* 0x000fcc0007ffe0ff */
[----:B------:R-:W-:-:S04]  /*11f0*/  @!P5 IADD3 R13, PT, PT, -R13, RZ, RZ ;  /* 0x000000ff0d0dd210 */ /* 0x000fc80007ffe1ff */
[----:B------:R-:W-:-:S04]  /*1200*/  SEL R13, R11, R13, !P2 ;  /* 0x0000000d0b0d7207 */ /* 0x000fc80005000000 */
[----:B------:R-:W-:-:S05]  /*1210*/  IADD3 R17, PT, PT, -R13, RZ, RZ ;  /* 0x000000ff0d117210 */ /* 0x000fca0007ffe1ff */
[----:B------:R-:W-:-:S04]  /*1220*/  IMAD R17, R5, R17, R14 ;  /* 0x0000001105117224 */ /* 0x000fc800078e020e */
[----:B------:R-:W-:-:S06]  /*1230*/  IMAD.WIDE R16, R17, 0x4, R2 ;  /* 0x0000000411107825 */ /* 0x000fcc00078e0202 */
[----:B--2---:R-:W2:Y:S01]  /*1240*/  LDG.E.CONSTANT R16, desc[UR16][R16.64] ;  /* 0x0000001010107981 */ /* 0x004ea2000c1e9900 */
[----:B------:R-:W-:Y:S02]  /*1250*/  LEA R15, R13, UR7, 0x2 ;  /* 0x000000070d0f7c11 */ /* 0x000fe4000f8e10ff */
[----:B------:R-:W-:-:S04]  /*1260*/  LEA R13, R14, UR19, 0x2 ;  /* 0x000000130e0d7c11 */ /* 0x000fc8000f8e10ff */
[----:B------:R-:W0:Y:S04]  /*1270*/  LDS R15, [R15] ;  /* 0x000000000f0f7984 */ /* 0x000e280000000800 */
[----:B------:R-:W1:Y:S01]  /*1280*/  LDS R18, [R13] ;  /* 0x000000000d127984 */ /* 0x000e620000000800 */
[----:B0-----:R-:W-:-:S04]  /*1290*/  FMUL R19, R8, R15 ;  /* 0x0000000f08137220 */ /* 0x001fc80000400000 */
[----:B--2---:R-:W-:Y:S01]  /*12a0*/  FMUL R20, R19, R16 ;  /* 0x0000001013147220 */ /* 0x004fe20000400000 */
[C---:B------:R-:W-:Y:S02]  /*12b0*/  LEA R19, R14.reuse, R10, 0x2 ;  /* 0x0000000a0e137211 */ /* 0x040fe400078e10ff */
[----:B------:R-:W-:Y:S01]  /*12c0*/  IADD3 R14, PT, PT, R14, UR24, RZ ;  /* 0x000000180e0e7c10 */ /* 0x000fe2000fffe0ff */
[----:B-1----:R-:W-:-:S03]  /*12d0*/  FFMA R18, R9, R18, -R20 ;  /* 0x0000001209127223 */ /* 0x002fc60000000814 */
[----:B------:R-:W-:Y:S02]  /*12e0*/  ISETP.GE.AND P3, PT, R14, UR18, PT ;  /* 0x000000120e007c0c */ /* 0x000fe4000bf66270 */
[----:B------:R-:W-:Y:S04]  /*12f0*/  STS [R13], R18 ;  /* 0x000000120d007388 */ /* 0x000fe80000000800 */
[----:B------:R-:W0:Y:S02]  /*1300*/  LDS R20, [R19] ;  /* 0x0000000013147984 */ /* 0x000e240000000800 */
[----:B0-----:R-:W-:-:S05]  /*1310*/  FFMA R20, R7, R20, R18 ;  /* 0x0000001407147223 */ /* 0x001fca0000000012 */
[----:B------:R2:W-:Y:S01]  /*1320*/  STS [R19], R20 ;  /* 0x0000001413007388 */ /* 0x0005e20000000800 */
[----:B------:R-:W-:Y:S05]  /*1330*/  @!P3 BRA `(.L_x_48) ;  /* 0xfffffffc007cb947 */ /* 0x000fea000383ffff */
.L_x_47:
[----:B------:R-:W-:Y:S05]  /*1340*/  BSYNC.RECONVERGENT B0 ;  /* 0x0000000000007941 */ /* 0x000fea0003800200 */
.L_x_46:
[----:B------:R-:W-:Y:S01]  /*1350*/  BAR.SYNC.DEFER_BLOCKING 0x0 ;  /* 0x0000000000007b1d */ /* 0x000fe20000010000 */
[----:B------:R-:W-:-:S05]  /*1360*/  UIADD3 UR4, UPT, UPT, UR4, 0x1, URZ ;  /* 0x0000000104047890 */ /* 0x000fca000fffe0ff */
[----:B------:R-:W-:Y:S04]  /*1370*/  BSSY.RECONVERGENT B0, `(.L_x_49) ;  /* 0x0000016000007945 */ /* 0x000fe80003800200 */
[----:B------:R-:W-:Y:S05]  /*1380*/  @P1 BRA `(.L_x_50) ;  /* 0x0000000000501947 */ /* 0x000fea0003800000 */
[----:B-----5:R-:W3:Y:S01]  /*1390*/  S2R R8, SR_CgaCtaId ;  /* 0x0000000000087919 */ /* 0x020ee20000008800 */
[----:B------:R-:W4:Y:S01]  /*13a0*/  LDC.64 R4, c[0x0][0x3c0] ;  /* 0x0000f000ff047b82 */ /* 0x000f220000000a00 */
[----:B------:R-:W-:Y:S01]  /*13b0*/  MOV R7, 0x400 ;  /* 0x0000040000077802 */ /* 0x000fe20000000f00 */
[----:B------:R-:W-:-:S04]  /*13c0*/  IMAD.U32 R16, RZ, RZ, UR18 ;  /* 0x00000012ff107e24 */ /* 0x000fc8000f8e00ff */
[----:B------:R-:W-:Y:S02]  /*13d0*/  IMAD R16, R16, UR4, RZ ;  /* 0x0000000410107c24 */ /* 0x000fe4000f8e02ff */
[----:B------:R-:W0:Y:S01]  /*13e0*/  LDC.64 R2, c[0x0][0x3c8] ;  /* 0x0000f200ff027b82 */ /* 0x000e220000000a00 */
[----:B---3--:R-:W-:Y:S02]  /*13f0*/  LEA R18, R8, R7, 0x18 ;  /* 0x0000000708127211 */ /* 0x008fe400078ec0ff */
[----:B------:R-:W-:-:S07]  /*1400*/  MOV R7, R6 ;  /* 0x0000000600077202 */ /* 0x000fce0000000f00 */
.L_x_51:
[C---:B-1----:R-:W-:Y:S02]  /*1410*/  LEA R12, R7.reuse, R18, 0x2 ;  /* 0x00000012070c7211 */ /* 0x042fe400078e10ff */
[C---:B------:R-:W-:Y:S02]  /*1420*/  LEA R14, R7.reuse, UR19, 0x2 ;  /* 0x00000013070e7c11 */ /* 0x040fe4000f8e10ff */
[----:B0-----:R-:W-:Y:S01]  /*1430*/  IADD3 R11, PT, PT, R16, R7, RZ ;  /* 0x00000007100b7210 */ /* 0x001fe20007ffe0ff */
[----:B------:R-:W1:Y:S01]  /*1440*/  LDS R13, [R12] ;  /* 0x000000000c0d7984 */ /* 0x000e620000000800 */
[----:B------:R-:W-:-:S03]  /*1450*/  IADD3 R7, PT, PT, R7, UR24, RZ ;  /* 0x0000001807077c10 */ /* 0x000fc6000fffe0ff */
[----:B------:R-:W3:Y:S01]  /*1460*/  LDS R15, [R14] ;  /* 0x000000000e0f7984 */ /* 0x000ee20000000800 */
[----:B----4-:R-:W-:Y:S01]  /*1470*/  IMAD.WIDE R8, R11, 0x4, R4 ;  /* 0x000000040b087825 */ /* 0x010fe200078e0204 */
[----:B------:R-:W-:-:S03]  /*1480*/  ISETP.GE.AND P1, PT, R7, UR18, PT ;  /* 0x0000001207007c0c */ /* 0x000fc6000bf26270 */
[----:B0-----:R-:W-:Y:S01]  /*1490*/  IMAD.WIDE R10, R11, 0x4, R2 ;  /* 0x000000040b0a7825 */ /* 0x001fe200078e0202 */
[----:B-1----:R0:W-:Y:S04]  /*14a0*/  STG.E desc[UR16][R8.64], R13 ;  /* 0x0000000d08007986 */ /* 0x0021e8000c101910 */
[----:B---3--:R0:W-:Y:S05]  /*14b0*/  STG.E desc[UR16][R10.64], R15 ;  /* 0x0000000f0a007986 */ /* 0x0081ea000c101910 */
[----:B------:R-:W-:Y:S05]  /*14c0*/  @!P1 BRA `(.L_x_51) ;  /* 0xfffffffc00d09947 */ /* 0x000fea000383ffff */
.L_x_50:
[----:B------:R-:W-:Y:S05]  /*14d0*/  BSYNC.RECONVERGENT B0 ;  /* 0x0000000000007941 */ /* 0x000fea0003800200 */
.L_x_49:
[----:B------:R-:W-:Y:S04]  /*14e0*/  BSSY.RECONVERGENT B0, `(.L_x_52) ;  /* 0x00000b2000007945 */ /* 0x000fe80003800200 */
[----:B------:R-:W-:Y:S05]  /*14f0*/  @P0 BRA `(.L_x_53) ;  /* 0x0000000800c00947 */ /* 0x000fea0003800000 */
[----:B------:R-:W3:Y:S01]  /*1500*/  LDCU UR5, c[0x0][0x3dc] ;  /* 0x00007b80ff0577ac */ /* 0x000ee20008000800 */
[----:B0-2---:R-:W-:Y:S01]  /*1510*/  HFMA2 R19, -RZ, RZ, 0, 0 ;  /* 0x00000000ff137431 */ /* 0x005fe200000001ff */
[----:B------:R-:W-:Y:S02]  /*1520*/  UISETP.GE.U32.AND UP0, UPT, UR23, 0xf, UPT ;  /* 0x0000000f1700788c */ /* 0x000fe4000bf06070 */
[----:B---3--:R-:W-:-:S03]  /*1530*/  UIMAD UR14, UR11, UR5, URZ ;  /* 0x000000050b0e72a4 */ /* 0x008fc6000f8e02ff */
[----:B------:R-:W-:Y:S01]  /*1540*/  UMOV UR5, URZ ;  /* 0x000000ff00057c82 */ /* 0x000fe20008000000 */
[----:B------:R-:W-:-:S03]  /*1550*/  USHF.R.S32.HI UR15, URZ, 0x1f, UR14 ;  /* 0x0000001fff0f7899 */ /* 0x000fc6000801140e */
[----:B------:R-:W-:Y:S09]  /*1560*/  BRA.U !UP0, `(.L_x_54) ;  /* 0x0000000508087547 */ /* 0x000ff2000b800000 */
[----:B------:R-:W0:Y:S01]  /*1570*/  S2UR UR8, SR_CgaCtaId ;  /* 0x00000000000879c3 */ /* 0x000e220000008800 */
[----:B------:R-:W-:Y:S01]  /*1580*/  UMOV UR5, 0x400 ;  /* 0x0000040000057882 */ /* 0x000fe20000000000 */
[----:B------:R-:W-:Y:S01]  /*1590*/  IMAD.MOV.U32 R19, RZ, RZ, RZ ;  /* 0x000000ffff137224 */ /* 0x000fe200078e00ff */
[----:B------:R-:W2:Y:S01]  /*15a0*/  LDCU.64 UR26, c[0x0][0x390] ;  /* 0x00007200ff1a77ac */ /* 0x000ea20008000a00 */
[----:B0-----:R-:W-:-:S03]  /*15b0*/  ULEA UR10, UR8, UR5, 0x18 ;  /* 0x00000005080a7291 */ /* 0x001fc6000f8ec0ff */
[----:B--2---:R-:W-:-:S09]  /*15c0*/  UMOV UR5, URZ ;  /* 0x000000ff00057c82 */ /* 0x004fd20008000000 */
.L_x_55:
[----:B------:R-:W-:-:S04]  /*15d0*/  UIADD3 UR8, UP0, UPT, UR14, UR5, URZ ;  /* 0x000000050e087290 */ /* 0x000fc8000ff1e0ff */
[----:B------:R-:W-:Y:S02]  /*15e0*/  UIADD3.X UR9, UPT, UPT, URZ, UR15, URZ, UP0, !UPT ;  /* 0x0000000fff097290 */ /* 0x000fe400087fe4ff */
[----:B------:R-:W-:-:S04]  /*15f0*/  ULEA UR12, UP0, UR8, UR26, 0x2 ;  /* 0x0000001a080c7291 */ /* 0x000fc8000f8010ff */
[----:B------:R-:W-:Y:S02]  /*1600*/  ULEA.HI.X UR9, UR8, UR27, UR9, 0x2, UP0 ;  /* 0x0000001b08097291 */ /* 0x000fe400080f1409 */
[----:B------:R-:W-:-:S04]  /*1610*/  MOV R2, UR12 ;  /* 0x0000000c00027c02 */ /* 0x000fc80008000f00 */
[----:B------:R-:W-:-:S05]  /*1620*/  MOV R3, UR9 ;  /* 0x0000000900037c02 */ /* 0x000fca0008000f00 */
[----:B------:R-:W2:Y:S04]  /*1630*/  LDG.E.CONSTANT R24, desc[UR16][R2.64] ;  /* 0x0000001002187981 */ /* 0x000ea8000c1e9900 */
[----:B------:R-:W3:Y:S04]  /*1640*/  LDG.E.CONSTANT R25, desc[UR16][R2.64+0x4] ;  /* 0x0000041002197981 */ /* 0x000ee8000c1e9900 */
[----:B------:R-:W4:Y:S04]  /*1650*/  LDG.E.CONSTANT R21, desc[UR16][R2.64+0x8] ;  /* 0x0000081002157981 */ /* 0x000f28000c1e9900 */
[----:B------:R-:W4:Y:S04]  /*1660*/  LDG.E.CONSTANT R16, desc[UR16][R2.64+0xc] ;  /* 0x00000c1002107981 */ /* 0x000f28000c1e9900 */
[----:B-----5:R-:W4:Y:S04]  /*1670*/  LDG.E.CONSTANT R9, desc[UR16][R2.64+0x10] ;  /* 0x0000101002097981 */ /* 0x020f28000c1e9900 */
[----:B------:R-:W4:Y:S04]  /*1680*/  LDG.E.CONSTANT R5, desc[UR16][R2.64+0x14] ;  /* 0x0000141002057981 */ /* 0x000f28000c1e9900 */
[----:B------:R-:W4:Y:S04]  /*1690*/  LDG.E.CONSTANT R15, desc[UR16][R2.64+0x18] ;  /* 0x00001810020f7981 */ /* 0x000f28000c1e9900 */
[----:B------:R-:W4:Y:S04]  /*16a0*/  LDG.E.CONSTANT R14, desc[UR16][R2.64+0x1c] ;  /* 0x00001c10020e7981 */ /* 0x000f28000c1e9900 */
[----:B-1----:R-:W4:Y:S04]  /*16b0*/  LDG.E.CONSTANT R13, desc[UR16][R2.64+0x20] ;  /* 0x00002010020d7981 */ /* 0x002f28000c1e9900 */
[----:B------:R-:W4:Y:S04]  /*16c0*/  LDG.E.CONSTANT R12, desc[UR16][R2.64+0x24] ;  /* 0x00002410020c7981 */ /* 0x000f28000c1e9900 */
[----:B------:R-:W4:Y:S04]  /*16d0*/  LDG.E.CONSTANT R11, desc[UR16][R2.64+0x28] ;  /* 0x00002810020b7981 */ /* 0x000f28000c1e9900 */
[----:B------:R-:W4:Y:S04]  /*16e0*/  LDG.E.CONSTANT R10, desc[UR16][R2.64+0x2c] ;  /* 0x00002c10020a7981 */ /* 0x000f28000c1e9900 */
[----:B------:R-:W4:Y:S04]  /*16f0*/  LDG.E.CONSTANT R8, desc[UR16][R2.64+0x30] ;  /* 0x0000301002087981 */ /* 0x000f28000c1e9900 */
[----:B------:R-:W4:Y:S04]  /*1700*/  LDG.E.CONSTANT R7, desc[UR16][R2.64+0x34] ;  /* 0x0000341002077981 */ /* 0x000f28000c1e9900 */
[----:B------:R-:W4:Y:S04]  /*1710*/  LDG.E.CONSTANT R4, desc[UR16][R2.64+0x38] ;  /* 0x0000381002047981 */ /* 0x000f28000c1e9900 */
[----:B------:R0:W4:Y:S01]  /*1720*/  LDG.E.CONSTANT R18, desc[UR16][R2.64+0x3c] ;  /* 0x00003c1002127981 */ /* 0x000122000c1e9900 */
[----:B------:R-:W-:Y:S01]  /*1730*/  IADD3 R17, PT, PT, R0, UR5, RZ ;  /* 0x0000000500117c10 */ /* 0x000fe2000fffe0ff */
[----:B------:R-:W-:-:S03]  /*1740*/  UIADD3 UR5, UPT, UPT, UR5, 0x10, URZ ;  /* 0x0000001005057890 */ /* 0x000fc6000fffe0ff */
[----:B------:R-:W-:Y:S01]  /*1750*/  LEA R17, R17, UR10, 0x2 ;  /* 0x0000000a11117c11 */ /* 0x000fe2000f8e10ff */
[----:B------:R-:W-:-:S04]  /*1760*/  UISETP.NE.AND UP0, UPT, UR5, UR6, UPT ;  /* 0x000000060500728c */ /* 0x000fc8000bf05270 */
[----:B------:R-:W2:Y:S04]  /*1770*/  LDS R22, [R17] ;  /* 0x0000000011167984 */ /* 0x000ea80000000800 */
[----:B------:R-:W3:Y:S04]  /*1780*/  LDS R27, [R17+0x4] ;  /* 0x00000400111b7984 */ /* 0x000ee80000000800 */
[----:B------:R-:W4:Y:S04]  /*1790*/  LDS R26, [R17+0x8] ;  /* 0x00000800111a7984 */ /* 0x000f280000000800 */
[----:B------:R-:W1:Y:S04]  /*17a0*/  LDS R23, [R17+0xc] ;  /* 0x00000c0011177984 */ /* 0x000e680000000800 */
[----:B------:R-:W1:Y:S04]  /*17b0*/  LDS R20, [R17+0x10] ;  /* 0x0000100011147984 */ /* 0x000e680000000800 */
[----:B0-----:R-:W-:Y:S04]  /*17c0*/  LDS R3, [R17+0x1c] ;  /* 0x00001c0011037984 */ /* 0x001fe80000000800 */
[----:B------:R-:W-:Y:S01]  /*17d0*/  LDS R2, [R17+0x20] ;  /* 0x0000200011027984 */ /* 0x000fe20000000800 */
[----:B--2---:R-:W-:-:S03]  /*17e0*/  FFMA R28, R22, R24, R19 ;  /* 0x00000018161c7223 */ /* 0x004fc60000000013 */
[----:B------:R-:W0:Y:S01]  /*17f0*/  LDS R24, [R17+0x14] ;  /* 0x0000140011187984 */ /* 0x000e220000000800 */
[----:B---3--:R-:W-:-:S03]  /*1800*/  FFMA R25, R27, R25, R28 ;  /* 0x000000191b197223 */ /* 0x008fc6000000001c */
[----:B------:R-:W2:Y:S01]  /*1810*/  LDS R22, [R17+0x18] ;  /* 0x0000180011167984 */ /* 0x000ea20000000800 */
[----:B----4-:R-:W-:-:S03]  /*1820*/  FFMA R28, R26, R21, R25 ;  /* 0x000000151a1c7223 */ /* 0x010fc60000000019 */
[----:B------:R-:W3:Y:S01]  /*1830*/  LDS R19, [R17+0x24] ;  /* 0x0000240011137984 */ /* 0x000ee20000000800 */
[----:B-1----:R-:W-:-:S03]  /*1840*/  FFMA R25, R23, R16, R28 ;  /* 0x0000001017197223 */ /* 0x002fc6000000001c */
[----:B------:R-:W1:Y:S01]  /*1850*/  LDS R26, [R17+0x28] ;  /* 0x00002800111a7984 */ /* 0x000e620000000800 */
[----:B------:R-:W-:-:S03]  /*1860*/  FFMA R25, R20, R9, R25 ;  /* 0x0000000914197223 */ /* 0x000fc60000000019 */
[----:B------:R-:W4:Y:S04]  /*1870*/  LDS R23, [R17+0x2c] ;  /* 0x00002c0011177984 */ /* 0x000f280000000800 */
[----:B------:R-:W4:Y:S04]  /*1880*/  LDS R21, [R17+0x30] ;  /* 0x0000300011157984 */ /* 0x000f280000000800 */
[----:B------:R-:W4:Y:S04]  /*1890*/  LDS R16, [R17+0x34] ;  /* 0x0000340011107984 */ /* 0x000f280000000800 */
[----:B------:R-:W4:Y:S01]  /*18a0*/  LDS R9, [R17+0x38] ;  /* 0x0000380011097984 */ /* 0x000f220000000800 */
[----:B0-----:R-:W-:-:S03]  /*18b0*/  FFMA R25, R24, R5, R25 ;  /* 0x0000000518197223 */ /* 0x001fc60000000019 */
[----:B------:R-:W0:Y:S01]  /*18c0*/  LDS R5, [R17+0x3c] ;  /* 0x00003c0011057984 */ /* 0x000e220000000800 */
[----:B--2---:R-:W-:-:S04]  /*18d0*/  FFMA R22, R22, R15, R25 ;  /* 0x0000000f16167223 */ /* 0x004fc80000000019 */
[----:B------:R-:W-:-:S04]  /*18e0*/  FFMA R3, R3, R14, R22 ;  /* 0x0000000e03037223 */ /* 0x000fc80000000016 */
[----:B------:R-:W-:-:S04]  /*18f0*/  FFMA R2, R2, R13, R3 ;  /* 0x0000000d02027223 */ /* 0x000fc80000000003 */
[----:B---3--:R-:W-:-:S04]  /*1900*/  FFMA R19, R19, R12, R2 ;  /* 0x0000000c13137223 */ /* 0x008fc80000000002 */
[----:B-1----:R-:W-:-:S04]  /*1910*/  FFMA R26, R26, R11, R19 ;  /* 0x0000000b1a1a7223 */ /* 0x002fc80000000013 */
[----:B----4-:R-:W-:-:S04]  /*1920*/  FFMA R10, R23, R10, R26 ;  /* 0x0000000a170a7223 */ /* 0x010fc8000000001a */
[----:B------:R-:W-:-:S04]  /*1930*/  FFMA R21, R21, R8, R10 ;  /* 0x0000000815157223 */ /* 0x000fc8000000000a */
[----:B------:R-:W-:-:S04]  /*1940*/  FFMA R16, R16, R7, R21 ;  /* 0x0000000710107223 */ /* 0x000fc80000000015 */
[----:B------:R-:W-:-:S04]  /*1950*/  FFMA R4, R9, R4, R16 ;  /* 0x0000000409047223 */ /* 0x000fc80000000010 */
[----:B0-----:R-:W-:Y:S01]  /*1960*/  FFMA R19, R5, R18, R4 ;  /* 0x0000001205137223 */ /* 0x001fe20000000004 */
[----:B------:R-:W-:Y:S06]  /*1970*/  BRA.U UP0, `(.L_x_55) ;  /* 0xfffffffd00147547 */ /* 0x000fec000b83ffff */
[----:B------:R-:W-:-:S05]  /*1980*/  UMOV UR5, UR6 ;  /* 0x0000000600057c82 */ /* 0x000fca0008000000 */
.L_x_54:
[----:B------:R-:W-:-:S09]  /*1990*/  UISETP.NE.AND UP0, UPT, UR22, URZ, UPT ;  /* 0x000000ff1600728c */ /* 0x000fd2000bf05270 */
[----:B------:R-:W-:Y:S05]  /*19a0*/  BRA.U !UP0, `(.L_x_56) ;  /* 0x0000000508847547 */ /* 0x000fea000b800000 */
[----:B------:R-:W-:Y:S02]  /*19b0*/  UIADD3 UR8, UPT, UPT, UR22, -0x1, URZ ;  /* 0xffffffff16087890 */ /* 0x000fe4000fffe0ff */
[----:B------:R-:W-:Y:S02]  /*19c0*/  UISETP.NE.AND UP0, UPT, UR21, URZ, UPT ;  /* 0x000000ff1500728c */ /* 0x000fe4000bf05270 */
[----:B------:R-:W-:-:S09]  /*19d0*/  UISETP.GE.U32.AND UP1, UPT, UR8, 0x7, UPT ;  /* 0x000000070800788c */ /* 0x000fd2000bf26070 */
[----:B------:R-:W-:Y:S05]  /*19e0*/  BRA.U !UP1, `(.L_x_57) ;  /* 0x0000000109947547 */ /* 0x000fea000b800000 */
[----:B------:R-:W0:Y:S01]  /*19f0*/  LDCU.64 UR12, c[0x0][0x390] ;  /* 0x00007200ff0c77ac */ /* 0x000e220008000a00 */
[----:B------:R-:W-:-:S04]  /*1a00*/  UIADD3 UR8, UP1, UPT, UR14, UR5, URZ ;  /* 0x000000050e087290 */ /* 0x000fc8000ff3e0ff */
[----:B------:R-:W-:Y:S02]  /*1a10*/  UIADD3.X UR9, UPT, UPT, URZ, UR15, URZ, UP1, !UPT ;  /* 0x0000000fff097290 */ /* 0x000fe40008ffe4ff */
[----:B0-----:R-:W-:-:S04]  /*1a20*/  ULEA UR10, UP1, UR8, UR12, 0x2 ;  /* 0x0000000c080a7291 */ /* 0x001fc8000f8210ff */
[----:B------:R-:W-:Y:S02]  /*1a30*/  ULEA.HI.X UR9, UR8, UR13, UR9, 0x2, UP1 ;  /* 0x0000000d08097291 */ /* 0x000fe400088f1409 */
[----:B------:R-:W-:-:S04]  /*1a40*/  MOV R2, UR10 ;  /* 0x0000000a00027c02 */ /* 0x000fc80008000f00 */
[----:B------:R-:W-:-:S05]  /*1a50*/  MOV R3, UR9 ;  /* 0x0000000900037c02 */ /* 0x000fca0008000f00 */
[----:B------:R-:W2:Y:S04]  /*1a60*/  LDG.E.CONSTANT R5, desc[UR16][R2.64] ;  /* 0x0000001002057981 */ /* 0x000ea8000c1e9900 */
[----:B-----5:R-:W3:Y:S04]  /*1a70*/  LDG.E.CONSTANT R7, desc[UR16][R2.64+0x4] ;  /* 0x0000041002077981 */ /* 0x020ee8000c1e9900 */
[----:B------:R-:W4:Y:S04]  /*1a80*/  LDG.E.CONSTANT R9, desc[UR16][R2.64+0x8] ;  /* 0x0000081002097981 */ /* 0x000f28000c1e9900 */
[----:B------:R-:W4:Y:S04]  /*1a90*/  LDG.E.CONSTANT R11, desc[UR16][R2.64+0xc] ;  /* 0x00000c10020b7981 */ /* 0x000f28000c1e9900 */
[----:B-1----:R-:W4:Y:S04]  /*1aa0*/  LDG.E.CONSTANT R13, desc[UR16][R2.64+0x10] ;  /* 0x00001010020d7981 */ /* 0x002f28000c1e9900 */
[----:B------:R-:W4:Y:S04]  /*1ab0*/  LDG.E.CONSTANT R15, desc[UR16][R2.64+0x14] ;  /* 0x00001410020f7981 */ /* 0x000f28000c1e9900 */
[----:B------:R-:W4:Y:S04]  /*1ac0*/  LDG.E.CONSTANT R17, desc[UR16][R2.64+0x18] ;  /* 0x0000181002117981 */ /* 0x000f28000c1e9900 */
[----:B------:R0:W4:Y:S01]  /*1ad0*/  LDG.E.CONSTANT R18, desc[UR16][R2.64+0x1c] ;  /* 0x00001c1002127981 */ /* 0x000122000c1e9900 */
[----:B------:R-:W1:Y:S01]  /*1ae0*/  S2UR UR9, SR_CgaCtaId ;  /* 0x00000000000979c3 */ /* 0x000e620000008800 */
[----:B------:R-:W-:Y:S01]  /*1af0*/  UMOV UR8, 0x400 ;  /* 0x0000040000087882 */ /* 0x000fe20000000000 */
[----:B------:R-:W-:Y:S01]  /*1b00*/  IADD3 R4, PT, PT, R0, UR5, RZ ;  /* 0x0000000500047c10 */ /* 0x000fe2000fffe0ff */
[----:B------:R-:W-:-:S02]  /*1b10*/  UIADD3 UR5, UPT, UPT, UR5, 0x8, URZ ;  /* 0x0000000805057890 */ /* 0x000fc4000fffe0ff */
[----:B-1----:R-:W-:-:S06]  /*1b20*/  ULEA UR8, UR9, UR8, 0x18 ;  /* 0x0000000809087291 */ /* 0x002fcc000f8ec0ff */
[----:B------:R-:W-:-:S05]  /*1b30*/  LEA R4, R4, UR8, 0x2 ;  /* 0x0000000804047c11 */ /* 0x000fca000f8e10ff */
[----:B------:R-:W2:Y:S04]  /*1b40*/  LDS R8, [R4] ;  /* 0x0000000004087984 */ /* 0x000ea80000000800 */
[----:B------:R-:W3:Y:S04]  /*1b50*/  LDS R10, [R4+0x4] ;  /* 0x00000400040a7984 */ /* 0x000ee80000000800 */
[----:B------:R-:W4:Y:S04]  /*1b60*/  LDS R12, [R4+0x8] ;  /* 0x00000800040c7984 */ /* 0x000f280000000800 */
[----:B------:R-:W1:Y:S04]  /*1b70*/  LDS R14, [R4+0xc] ;  /* 0x00000c00040e7984 */ /* 0x000e680000000800 */
[----:B------:R-:W1:Y:S04]  /*1b80*/  LDS R16, [R4+0x10] ;  /* 0x0000100004107984 */ /* 0x000e680000000800 */
[----:B0-----:R-:W0:Y:S04]  /*1b90*/  LDS R2, [R4+0x14] ;  /* 0x0000140004027984 */ /* 0x001e280000000800 */
[----:B------:R-:W0:Y:S04]  /*1ba0*/  LDS R3, [R4+0x18] ;  /* 0x0000180004037984 */ /* 0x000e280000000800 */
[----:B------:R-:W0:Y:S01]  /*1bb0*/  LDS R21, [R4+0x1c] ;  /* 0x00001c0004157984 */ /* 0x000e220000000800 */
[----:B--2---:R-:W-:-:S04]  /*1bc0*/  FFMA R5, R8, R5, R19 ;  /* 0x0000000508057223 */ /* 0x004fc80000000013 */
[----:B---3--:R-:W-:-:S04]  /*1bd0*/  FFMA R5, R10, R7, R5 ;  /* 0x000000070a057223 */ /* 0x008fc80000000005 */
[----:B----4-:R-:W-:-:S04]  /*1be0*/  FFMA R5, R12, R9, R5 ;  /* 0x000000090c057223 */ /* 0x010fc80000000005 */
[----:B-1----:R-:W-:-:S04]  /*1bf0*/  FFMA R5, R14, R11, R5 ;  /* 0x0000000b0e057223 */ /* 0x002fc80000000005 */
[----:B------:R-:W-:-:S04]  /*1c00*/  FFMA R5, R16, R13, R5 ;  /* 0x0000000d10057223 */ /* 0x000fc80000000005 */
[----:B0-----:R-:W-:-:S04]  /*1c10*/  FFMA R2, R2, R15, R5 ;  /* 0x0000000f02027223 */ /* 0x001fc80000000005 */
[----:B------:R-:W-:-:S04]  /*1c20*/  FFMA R2, R3, R17, R2 ;  /* 0x0000001103027223 */ /* 0x000fc80000000002 */
[----:B------:R-:W-:-:S07]  /*1c30*/  FFMA R19, R21, R18, R2 ;  /* 0x0000001215137223 */ /* 0x000fce0000000002 */
.L_x_57:
        /* <DEDUP_REMOVED lines=10> */
[----:B------:R-:W-:-:S04]  /*1ce0*/  IMAD.U32 R2, RZ, RZ, UR12 ;  /* 0x0000000cff027e24 */ /* 0x000fc8000f8e00ff */
[----:B------:R-:W-:-:S05]  /*1cf0*/  MOV R3, UR9 ;  /* 0x0000000900037c02 */ /* 0x000fca0008000f00 */
[----:B------:R-:W2:Y:S04]  /*1d00*/  LDG.E.CONSTANT R5, desc[UR16][R2.64] ;  /* 0x0000001002057981 */ /* 0x000ea8000c1e9900 */
[----:B-----5:R-:W3:Y:S04]  /*1d10*/  LDG.E.CONSTANT R7, desc[UR16][R2.64+0x4] ;  /* 0x0000041002077981 */ /* 0x020ee8000c1e9900 */
[----:B------:R-:W4:Y:S04]  /*1d20*/  LDG.E.CONSTANT R9, desc[UR16][R2.64+0x8] ;  /* 0x0000081002097981 */ /* 0x000f28000c1e9900 */
[----:B------:R-:W4:Y:S01]  /*1d30*/  LDG.E.CONSTANT R11, desc[UR16][R2.64+0xc] ;  /* 0x00000c10020b7981 */ /* 0x000f22000c1e9900 */
[----:B------:R-:W0:Y:S01]  /*1d40*/  S2UR UR9, SR_CgaCtaId ;  /* 0x00000000000979c3 */ /* 0x000e220000008800 */
[----:B------:R-:W-:Y:S01]  /*1d50*/  UMOV UR8, 0x400 ;  /* 0x0000040000087882 */ /* 0x000fe20000000000 */
[----:B------:R-:W-:Y:S01]  /*1d60*/  IADD3 R4, PT, PT, R0, UR5, RZ ;  /* 0x0000000500047c10 */ /* 0x000fe2000fffe0ff */
[----:B------:R-:W-:-:S02]  /*1d70*/  UIADD3 UR5, UPT, UPT, UR5, 0x4, URZ ;  /* 0x0000000405057890 */ /* 0x000fc4000fffe0ff */
[----:B0-----:R-:W-:-:S06]  /*1d80*/  ULEA UR8, UR9, UR8, 0x18 ;  /* 0x0000000809087291 */ /* 0x001fcc000f8ec0ff */
[----:B------:R-:W-:-:S05]  /*1d90*/  LEA R4, R4, UR8, 0x2 ;  /* 0x0000000804047c11 */ /* 0x000fca000f8e10ff */
[----:B------:R-:W2:Y:S04]  /*1da0*/  LDS R8, [R4] ;  /* 0x0000000004087984 */ /* 0x000ea80000000800 */
[----:B------:R-:W3:Y:S04]  /*1db0*/  LDS R10, [R4+0x4] ;  /* 0x00000400040a7984 */ /* 0x000ee80000000800 */
[----:B-1----:R-:W4:Y:S04]  /*1dc0*/  LDS R12, [R4+0x8] ;  /* 0x00000800040c7984 */ /* 0x002f280000000800 */
[----:B------:R-:W0:Y:S01]  /*1dd0*/  LDS R14, [R4+0xc] ;  /* 0x00000c00040e7984 */ /* 0x000e220000000800 */
[----:B--2---:R-:W-:-:S04]  /*1de0*/  FFMA R5, R8, R5, R19 ;  /* 0x0000000508057223 */ /* 0x004fc80000000013 */
[----:B---3--:R-:W-:-:S04]  /*1df0*/  FFMA R5, R10, R7, R5 ;  /* 0x000000070a057223 */ /* 0x008fc80000000005 */
[----:B----4-:R-:W-:-:S04]  /*1e00*/  FFMA R5, R12, R9, R5 ;  /* 0x000000090c057223 */ /* 0x010fc80000000005 */
[----:B0-----:R-:W-:-:S07]  /*1e10*/  FFMA R19, R14, R11, R5 ;  /* 0x0000000b0e137223 */ /* 0x001fce0000000005 */
.L_x_58:
        /* <DEDUP_REMOVED lines=8> */
[----:B------:R-:W2:Y:S01]  /*1ea0*/  LDG.E.CONSTANT R5, desc[UR16][R2.64] ;  /* 0x0000001002057981 */ /* 0x000ea2000c1e9900 */
[----:B------:R-:W0:Y:S01]  /*1eb0*/  S2UR UR9, SR_CgaCtaId ;  /* 0x00000000000979c3 */ /* 0x000e220000008800 */
[----:B------:R-:W-:Y:S01]  /*1ec0*/  UMOV UR8, 0x400 ;  /* 0x0000040000087882 */ /* 0x000fe20000000000 */
[----:B------:R-:W-:Y:S01]  /*1ed0*/  IADD3 R4, PT, PT, R0, UR5, RZ ;  /* 0x0000000500047c10 */ /* 0x000fe2000fffe0ff */
[----:B------:R-:W-:Y:S02]  /*1ee0*/  UISETP.NE.AND UP0, UPT, UR20, 0x1, UPT ;  /* 0x000000011400788c */ /* 0x000fe4000bf05270 */
[----:B0-----:R-:W-:-:S06]  /*1ef0*/  ULEA UR8, UR9, UR8, 0x18 ;  /* 0x0000000809087291 */ /* 0x001fcc000f8ec0ff */
[----:B-----5:R-:W-:-:S05]  /*1f00*/  LEA R9, R4, UR8, 0x2 ;  /* 0x0000000804097c11 */ /* 0x020fca000f8e10ff */
        /* <DEDUP_REMOVED lines=11> */
.L_x_56:
[----:B------:R-:W0:Y:S01]  /*1fc0*/  LDC.64 R2, c[0x0][0x3d0] ;  /* 0x0000f400ff027b82 */ /* 0x000e220000000a00 */
[----:B------:R-:W-:-:S05]  /*1fd0*/  IADD3 R5, PT, PT, R6, UR14, RZ ;  /* 0x0000000e06057c10 */ /* 0x000fca000fffe0ff */
[----:B0-----:R-:W-:-:S05]  /*1fe0*/  IMAD.WIDE R2, R5, 0x4, R2 ;  /* 0x0000000405027825 */ /* 0x001fca00078e0202 */
[----:B------:R3:W-:Y:S02]  /*1ff0*/  STG.E desc[UR16][R2.64], R19 ;  /* 0x0000001302007986 */ /* 0x0007e4000c101910 */
.L_x_53:
[----:B------:R-:W-:Y:S05]  /*2000*/  BSYNC.RECONVERGENT B0 ;  /* 0x0000000000007941 */ /* 0x000fea0003800200 */
.L_x_52:
[----:B------:R-:W4:Y:S02]  /*2010*/  LDCU UR5, c[0x0][0x3d8] ;  /* 0x00007b00ff0577ac */ /* 0x000f240008000800 */
[----:B----4-:R-:W-:Y:S01]  /*2020*/  UISETP.NE.AND UP0, UPT, UR4, UR5, UPT ;  /* 0x000000050400728c */ /* 0x010fe2000bf05270 */
[----:B------:R-:W-:Y:S08]  /*2030*/  BAR.SYNC.DEFER_BLOCKING 0x0 ;  /* 0x0000000000007b1d */ /* 0x000ff00000010000 */
[----:B------:R-:W-:Y:S05]  /*2040*/  BRA.U UP0, `(.L_x_59) ;  /* 0xffffffe100e07547 */ /* 0x000fea000b83ffff */
[----:B------:R-:W-:Y:S05]  /*2050*/  EXIT ;  /* 0x000000000000794d */ /* 0x000fea0003800000 */
.L_x_60:
        /* <DEDUP_REMOVED lines=10> */
.L_x_62:


//--------------------- .nv.shared._Z26titans_forward_ckpt_kernelPKfS0_S0_S0_S0_S0_S0_S0_PfS1_S1_iii --------------------------
	.section	.nv.shared._Z26titans_forward_ckpt_kernelPKfS0_S0_S0_S0_S0_S0_S0_PfS1_S1_iii,"aw",@nobits
	.sectionflags	@""
	.align	16
	.zero		1024


//--------------------- .nv.shared.reserved.0     --------------------------
	.section	.nv.shared.reserved.0,"aw",@nobits
	.weak		__nv_reservedSMEM_offset_0_alias
	.size		__nv_reservedSMEM_offset_0_alias, 0, 64
	.other		__nv_reservedSMEM_offset_0_alias,@"STO_CUDA_RESERVED_SHARED STV_DEFAULT"
__nv_reservedSMEM_offset_0_alias:
	.zero		0
	.zero		64


//--------------------- .nv.shared._Z21titans_forward_kernelPKfS0_S0_S0_S0_S0_S0_S0_PfS1_S1_ii --------------------------
	.section	.nv.shared._Z21titans_forward_kernelPKfS0_S0_S0_S0_S0_S0_S0_PfS1_S1_ii,"aw",@nobits
	.sectionflags	@""
	.align	16
	.zero		1024


//--------------------- .nv.constant0._Z26titans_forward_ckpt_kernelPKfS0_S0_S0_S0_S0_S0_S0_PfS1_S1_iii --------------------------
	.section	.nv.constant0._Z26titans_forward_ckpt_kernelPKfS0_S0_S0_S0_S0_S0_S0_PfS1_S1_iii,"a",@progbits
	.sectionflags	@""
	.align	4
.nv.constant0._Z26titans_forward_ckpt_kernelPKfS0_S0_S0_S0_S0_S0_S0_PfS1_S1_iii:
	.zero		996


//--------------------- .nv.constant0._Z21titans_forward_kernelPKfS0_S0_S0_S0_S0_S0_S0_PfS1_S1_ii --------------------------
	.section	.nv.constant0._Z21titans_forward_kernelPKfS0_S0_S0_S0_S0_S0_S0_PfS1_S1_ii,"a",@progbits
	.sectionflags	@""
	.align	4
.nv.constant0._Z21titans_forward_kernelPKfS0_S0_S0_S0_S0_S0_S0_PfS1_S1_ii:
	.zero		992


//--------------------- SYMBOLS --------------------------

	.type		.nv.reservedSmem.offset0,@object
	.size		.nv.reservedSmem.offset0,0x4
	.type		.nv.reservedSmem.cap,@object
	.size		.nv.reservedSmem.cap,0x4
